// auto-generated by cutlass_sweep.gemm — config: {"arch": "sm_100", "cluster_m": 4, "cluster_n": 2, "dtype": "tf32", "dtype_b": "tf32", "layout": "nt", "stages": 0, "tile_k": 128, "tile_m": 256, "tile_n": 64}
#include "cutlass/cutlass.h"
#include "cutlass/gemm/collective/collective_builder.hpp"
#include "cutlass/gemm/device/gemm_universal_adapter.h"
#include "cutlass/gemm/kernel/gemm_universal.hpp"
#include "cutlass/epilogue/collective/collective_builder.hpp"

using ElemA = cutlass::tfloat32_t;
using ElemB = cutlass::tfloat32_t;
using ElemCD = cutlass::tfloat32_t;
using Acc  = float;
using TileShape    = cute::Shape<cute::_256, cute::_64, cute::_128>;
using ClusterShape = cute::Shape<cute::_4, cute::_2, cute::_1>;

using CollectiveEpilogue = typename cutlass::epilogue::collective::CollectiveBuilder<
    cutlass::arch::Sm100, cutlass::arch::OpClassTensorOp,
    TileShape, ClusterShape,
    cutlass::epilogue::collective::EpilogueTileAuto,
    Acc, Acc,
    ElemCD, cutlass::layout::RowMajor, 128 / cutlass::sizeof_bits<ElemCD>::value,
    ElemCD, cutlass::layout::RowMajor, 128 / cutlass::sizeof_bits<ElemCD>::value,
    cutlass::epilogue::collective::EpilogueScheduleAuto
  >::CollectiveOp;

using CollectiveMainloop = typename cutlass::gemm::collective::CollectiveBuilder<
    cutlass::arch::Sm100, cutlass::arch::OpClassTensorOp,
    ElemA, cutlass::layout::RowMajor, 128 / cutlass::sizeof_bits<ElemA>::value,
    ElemB, cutlass::layout::ColumnMajor, 128 / cutlass::sizeof_bits<ElemB>::value,
    Acc,
    TileShape, ClusterShape,
    cutlass::gemm::collective::StageCountAutoCarveout<static_cast<int>(sizeof(typename CollectiveEpilogue::SharedStorage))>,
    cutlass::gemm::collective::KernelScheduleAuto
  >::CollectiveOp;

using GemmKernel = cutlass::gemm::kernel::GemmUniversal<
    cute::Shape<int,int,int,int>,
    CollectiveMainloop,
    CollectiveEpilogue
>;
using Gemm = cutlass::gemm::device::GemmUniversalAdapter<GemmKernel>;

// Force the device kernel symbol into the cubin without needing a host main.
auto* _anchor = &cutlass::device_kernel<GemmKernel>;


// ===== COMPILED SASS (sm_100a) =====

	.target	sm_100a

	.elftype	@"ET_EXEC"


//--------------------- .note.nv.tkinfo           --------------------------
	.section	.note.nv.tkinfo,"",@"SHT_NOTE"
	.sectionflags	@"SHF_NOTE_NV_TKINFO"
	.tkinfo
        /*0018*/ 	.word	0x00000002
        /*0030*/ 	.string	""
        /*0030*/ 	.string	"ptxas"
        /*0030*/ 	.string	"Cuda compilation tools, release 13.0, V13.0.88"
        /*0030*/ 	.string	"Build cuda_13.0.r13.0/compiler.36424714_0"
        /*0030*/ 	.string	"-arch sm_100a -m 64 "



//--------------------- .note.nv.cuinfo           --------------------------
	.section	.note.nv.cuinfo,"",@"SHT_NOTE"
	.sectionflags	@"SHF_NOTE_NV_CUINFO"
        /*0018*/ 	.short	0x0002
        /*001a*/ 	.short	0x0064
        /*001c*/ 	.short	0x0082
	.zero		2


//--------------------- .nv.info                  --------------------------
	.section	.nv.info,"",@"SHT_CUDA_INFO"
	.align	4


	//----- nvinfo : EIATTR_REGCOUNT
	.align		4
        /*0000*/ 	.byte	0x04, 0x2f
        /*0002*/ 	.short	(.L_19 - .L_18)
	.align		4
.L_18:
        /*0004*/ 	.word	index@(_ZN7cutlass13device_kernelINS_4gemm6kernel13GemmUniversalIN4cute5tupleIJiiiiEEENS1_10collective13CollectiveMmaINS1_35MainloopSm100TmaUmmaWarpSpecializedILi2ELi2ELi4ENS5_IJNS4_1CILi4EEENSA_ILi2EEENSA_ILi1EEEEEEEENS5_IJNSA_ILi256EEENSA_ILi64EEENSA_ILi128EEEEEENS_10tfloat32_tENS5_IJlSD_lEEESK_SL_NS4_8TiledMMAINS4_8MMA_AtomIJNS4_23SM100_MMA_TF32_2x1SM_SSISK_SK_fLi256ELi64ELNS4_4UMMA5MajorE0ELSQ_0ELNSP_7ScaleInE0ELSR_0EEEEEENS4_6LayoutINS5_IJSD_SD_SD_EEENS5_IJNSA_ILi0EEESW_SW_EEEEENS5_IJNS4_10UnderscoreESZ_SZ_EEEEENS4_28SM100_TMA_2SM_LOAD_MULTICASTENS4_14ComposedLayoutINS4_7SwizzleILi3ELi4ELi3EEENS4_18smem_ptr_flag_bitsILi32EEENSU_INS5_IJNSA_ILi8EEENSA_ILi32EEEEEENS5_IJS19_SD_EEEEEEEvNS4_8identityES12_S1D_vS1E_EENS_8epilogue10collective18CollectiveEpilogueINS1G_23Sm100TmaWarpSpecializedILi4ELi2ELi16ELb1ELb0EEEJNS5_IJSI_SH_SI_EEENS5_IJNSU_ISI_SD_EENSU_INSA_ILi16EEESD_EEEEESK_SL_SK_SL_NS1G_6fusion15FusionCallbacksIS1K_NS1Q_17LinearCombinationISK_fSK_fLNS_15FloatRoundStyleE2EEES1L_S1P_JEEENS4_5SM1004TMEM4LOAD26SM100_TMEM_LOAD_32dp32b16xENS4_13SM90_TMA_LOADENS13_INS14_ILi2ELi4ELi3EEES17_NSU_INS5_IJS18_S1N_EEENS5_IJS1N_SD_EEEEEEENS4_39AutoVectorizingCopyWithAssumedAlignmentILi128EEENS4_14SM90_TMA_STOREES25_S27_S27_EEEvvEEEEvNT_6ParamsE)
        /*0008*/ 	.word	0x0000004f


	//----- nvinfo : EIATTR_FRAME_SIZE
	.align		4
.L_19:
        /*000c*/ 	.byte	0x04, 0x11
        /*000e*/ 	.short	(.L_21 - .L_20)
	.align		4
.L_20:
        /*0010*/ 	.word	index@($__internal_2_$__cuda_sm10x_tcgen05_guardrail_trap_unallocated_columns_being_dealloced)
        /*0014*/ 	.word	0x00000000


	//----- nvinfo : EIATTR_FRAME_SIZE
	.align		4
.L_21:
        /*0018*/ 	.byte	0x04, 0x11
        /*001a*/ 	.short	(.L_23 - .L_22)
	.align		4
.L_22:
        /*001c*/ 	.word	index@($__internal_1_$__cuda_sm10x_tcgen05_guardrail_trap_phase_invalid_during_alloc)
        /*0020*/ 	.word	0x00000000


	//----- nvinfo : EIATTR_FRAME_SIZE
	.align		4
.L_23:
        /*0024*/ 	.byte	0x04, 0x11
        /*0026*/ 	.short	(.L_25 - .L_24)
	.align		4
.L_24:
        /*0028*/ 	.word	index@($__internal_0_$__cuda_sm10x_tcgen05_guardrail_trap_col_being_dealloced_not_returned_by_alloc)
        /*002c*/ 	.word	0x00000000


	//----- nvinfo : EIATTR_FRAME_SIZE
	.align		4
.L_25:
        /*0030*/ 	.byte	0x04, 0x11
        /*0032*/ 	.short	(.L_27 - .L_26)
	.align		4
.L_26:
        /*0034*/ 	.word	index@(_ZN7cutlass13device_kernelINS_4gemm6kernel13GemmUniversalIN4cute5tupleIJiiiiEEENS1_10collective13CollectiveMmaINS1_35MainloopSm100TmaUmmaWarpSpecializedILi2ELi2ELi4ENS5_IJNS4_1CILi4EEENSA_ILi2EEENSA_ILi1EEEEEEEENS5_IJNSA_ILi256EEENSA_ILi64EEENSA_ILi128EEEEEENS_10tfloat32_tENS5_IJlSD_lEEESK_SL_NS4_8TiledMMAINS4_8MMA_AtomIJNS4_23SM100_MMA_TF32_2x1SM_SSISK_SK_fLi256ELi64ELNS4_4UMMA5MajorE0ELSQ_0ELNSP_7ScaleInE0ELSR_0EEEEEENS4_6LayoutINS5_IJSD_SD_SD_EEENS5_IJNSA_ILi0EEESW_SW_EEEEENS5_IJNS4_10UnderscoreESZ_SZ_EEEEENS4_28SM100_TMA_2SM_LOAD_MULTICASTENS4_14ComposedLayoutINS4_7SwizzleILi3ELi4ELi3EEENS4_18smem_ptr_flag_bitsILi32EEENSU_INS5_IJNSA_ILi8EEENSA_ILi32EEEEEENS5_IJS19_SD_EEEEEEEvNS4_8identityES12_S1D_vS1E_EENS_8epilogue10collective18CollectiveEpilogueINS1G_23Sm100TmaWarpSpecializedILi4ELi2ELi16ELb1ELb0EEEJNS5_IJSI_SH_SI_EEENS5_IJNSU_ISI_SD_EENSU_INSA_ILi16EEESD_EEEEESK_SL_SK_SL_NS1G_6fusion15FusionCallbacksIS1K_NS1Q_17LinearCombinationISK_fSK_fLNS_15FloatRoundStyleE2EEES1L_S1P_JEEENS4_5SM1004TMEM4LOAD26SM100_TMEM_LOAD_32dp32b16xENS4_13SM90_TMA_LOADENS13_INS14_ILi2ELi4ELi3EEES17_NSU_INS5_IJS18_S1N_EEENS5_IJS1N_SD_EEEEEEENS4_39AutoVectorizingCopyWithAssumedAlignmentILi128EEENS4_14SM90_TMA_STOREES25_S27_S27_EEEvvEEEEvNT_6ParamsE)
        /*0038*/ 	.word	0x00000000


	//----- nvinfo : EIATTR_MIN_STACK_SIZE
	.align		4
.L_27:
        /*003c*/ 	.byte	0x04, 0x12
        /*003e*/ 	.short	(.L_29 - .L_28)
	.align		4
.L_28:
        /*0040*/ 	.word	index@(_ZN7cutlass13device_kernelINS_4gemm6kernel13GemmUniversalIN4cute5tupleIJiiiiEEENS1_10collective13CollectiveMmaINS1_35MainloopSm100TmaUmmaWarpSpecializedILi2ELi2ELi4ENS5_IJNS4_1CILi4EEENSA_ILi2EEENSA_ILi1EEEEEEEENS5_IJNSA_ILi256EEENSA_ILi64EEENSA_ILi128EEEEEENS_10tfloat32_tENS5_IJlSD_lEEESK_SL_NS4_8TiledMMAINS4_8MMA_AtomIJNS4_23SM100_MMA_TF32_2x1SM_SSISK_SK_fLi256ELi64ELNS4_4UMMA5MajorE0ELSQ_0ELNSP_7ScaleInE0ELSR_0EEEEEENS4_6LayoutINS5_IJSD_SD_SD_EEENS5_IJNSA_ILi0EEESW_SW_EEEEENS5_IJNS4_10UnderscoreESZ_SZ_EEEEENS4_28SM100_TMA_2SM_LOAD_MULTICASTENS4_14ComposedLayoutINS4_7SwizzleILi3ELi4ELi3EEENS4_18smem_ptr_flag_bitsILi32EEENSU_INS5_IJNSA_ILi8EEENSA_ILi32EEEEEENS5_IJS19_SD_EEEEEEEvNS4_8identityES12_S1D_vS1E_EENS_8epilogue10collective18CollectiveEpilogueINS1G_23Sm100TmaWarpSpecializedILi4ELi2ELi16ELb1ELb0EEEJNS5_IJSI_SH_SI_EEENS5_IJNSU_ISI_SD_EENSU_INSA_ILi16EEESD_EEEEESK_SL_SK_SL_NS1G_6fusion15FusionCallbacksIS1K_NS1Q_17LinearCombinationISK_fSK_fLNS_15FloatRoundStyleE2EEES1L_S1P_JEEENS4_5SM1004TMEM4LOAD26SM100_TMEM_LOAD_32dp32b16xENS4_13SM90_TMA_LOADENS13_INS14_ILi2ELi4ELi3EEES17_NSU_INS5_IJS18_S1N_EEENS5_IJS1N_SD_EEEEEEENS4_39AutoVectorizingCopyWithAssumedAlignmentILi128EEENS4_14SM90_TMA_STOREES25_S27_S27_EEEvvEEEEvNT_6ParamsE)
        /*0044*/ 	.word	0x00000000
.L_29:


//--------------------- .nv.compat                --------------------------
	.section	.nv.compat,"",@"SHT_CUDA_COMPAT_INFO"
	.align	4
        /*0000*/ 	.byte	0x02, 0x09, 0x01, 0x00, 0x02, 0x02, 0x02, 0x00, 0x02, 0x05, 0x05, 0x00, 0x03, 0x07, 0x01, 0x01
        /*0010*/ 	.byte	0x02, 0x03, 0x01, 0x00, 0x02, 0x06, 0x01, 0x00, 0x04, 0x0b, 0x08, 0x00, 0x09, 0x00, 0x00, 0x00
        /*0020*/ 	.byte	0x00, 0x00, 0x00, 0x00


//--------------------- .nv.info._ZN7cutlass13device_kernelINS_4gemm6kernel13GemmUniversalIN4cute5tupleIJiiiiEEENS1_10collective13CollectiveMmaINS1_35MainloopSm100TmaUmmaWarpSpecializedILi2ELi2ELi4ENS5_IJNS4_1CILi4EEENSA_ILi2EEENSA_ILi1EEEEEEEENS5_IJNSA_ILi256EEENSA_ILi64EEENSA_ILi128EEEEEENS_10tfloat32_tENS5_IJlSD_lEEESK_SL_NS4_8TiledMMAINS4_8MMA_AtomIJNS4_23SM100_MMA_TF32_2x1SM_SSISK_SK_fLi256ELi64ELNS4_4UMMA5MajorE0ELSQ_0ELNSP_7ScaleInE0ELSR_0EEEEEENS4_6LayoutINS5_IJSD_SD_SD_EEENS5_IJNSA_ILi0EEESW_SW_EEEEENS5_IJNS4_10UnderscoreESZ_SZ_EEEEENS4_28SM100_TMA_2SM_LOAD_MULTICASTENS4_14ComposedLayoutINS4_7SwizzleILi3ELi4ELi3EEENS4_18smem_ptr_flag_bitsILi32EEENSU_INS5_IJNSA_ILi8EEENSA_ILi32EEEEEENS5_IJS19_SD_EEEEEEEvNS4_8identityES12_S1D_vS1E_EENS_8epilogue10collective18CollectiveEpilogueINS1G_23Sm100TmaWarpSpecializedILi4ELi2ELi16ELb1ELb0EEEJNS5_IJSI_SH_SI_EEENS5_IJNSU_ISI_SD_EENSU_INSA_ILi16EEESD_EEEEESK_SL_SK_SL_NS1G_6fusion15FusionCallbacksIS1K_NS1Q_17LinearCombinationISK_fSK_fLNS_15FloatRoundStyleE2EEES1L_S1P_JEEENS4_5SM1004TMEM4LOAD26SM100_TMEM_LOAD_32dp32b16xENS4_13SM90_TMA_LOADENS13_INS14_ILi2ELi4ELi3EEES17_NSU_INS5_IJS18_S1N_EEENS5_IJS1N_SD_EEEEEEENS4_39AutoVectorizingCopyWithAssumedAlignmentILi128EEENS4_14SM90_TMA_STOREES25_S27_S27_EEEvvEEEEvNT_6ParamsE --------------------------
	.section	.nv.info._ZN7cutlass13device_kernelINS_4gemm6kernel13GemmUniversalIN4cute5tupleIJiiiiEEENS1_10collective13CollectiveMmaINS1_35MainloopSm100TmaUmmaWarpSpecializedILi2ELi2ELi4ENS5_IJNS4_1CILi4EEENSA_ILi2EEENSA_ILi1EEEEEEEENS5_IJNSA_ILi256EEENSA_ILi64EEENSA_ILi128EEEEEENS_10tfloat32_tENS5_IJlSD_lEEESK_SL_NS4_8TiledMMAINS4_8MMA_AtomIJNS4_23SM100_MMA_TF32_2x1SM_SSISK_SK_fLi256ELi64ELNS4_4UMMA5MajorE0ELSQ_0ELNSP_7ScaleInE0ELSR_0EEEEEENS4_6LayoutINS5_IJSD_SD_SD_EEENS5_IJNSA_ILi0EEESW_SW_EEEEENS5_IJNS4_10UnderscoreESZ_SZ_EEEEENS4_28SM100_TMA_2SM_LOAD_MULTICASTENS4_14ComposedLayoutINS4_7SwizzleILi3ELi4ELi3EEENS4_18smem_ptr_flag_bitsILi32EEENSU_INS5_IJNSA_ILi8EEENSA_ILi32EEEEEENS5_IJS19_SD_EEEEEEEvNS4_8identityES12_S1D_vS1E_EENS_8epilogue10collective18CollectiveEpilogueINS1G_23Sm100TmaWarpSpecializedILi4ELi2ELi16ELb1ELb0EEEJNS5_IJSI_SH_SI_EEENS5_IJNSU_ISI_SD_EENSU_INSA_ILi16EEESD_EEEEESK_SL_SK_SL_NS1G_6fusion15FusionCallbacksIS1K_NS1Q_17LinearCombinationISK_fSK_fLNS_15FloatRoundStyleE2EEES1L_S1P_JEEENS4_5SM1004TMEM4LOAD26SM100_TMEM_LOAD_32dp32b16xENS4_13SM90_TMA_LOADENS13_INS14_ILi2ELi4ELi3EEES17_NSU_INS5_IJS18_S1N_EEENS5_IJS1N_SD_EEEEEEENS4_39AutoVectorizingCopyWithAssumedAlignmentILi128EEENS4_14SM90_TMA_STOREES25_S27_S27_EEEvvEEEEvNT_6ParamsE,"",@"SHT_CUDA_INFO"
	.sectionflags	@""
	.align	4


	//----- nvinfo : EIATTR_CUDA_API_VERSION
	.align		4
        /*0000*/ 	.byte	0x04, 0x37
        /*0002*/ 	.short	(.L_31 - .L_30)
.L_30:
        /*0004*/ 	.word	0x00000082


	//----- nvinfo : EIATTR_KPARAM_INFO
	.align		4
.L_31:
        /*0008*/ 	.byte	0x04, 0x17
        /*000a*/ 	.short	(.L_33 - .L_32)
.L_32:
        /*000c*/ 	.word	0x00000000
        /*0010*/ 	.short	0x0000
        /*0012*/ 	.short	0x0000
        /*0014*/ 	.byte	0x00, 0xf0, 0x01, 0x20


	//----- nvinfo : EIATTR_AT_ENTRY_FRAGMENTS
	.align		4
.L_33:
        /*0018*/ 	.byte	0x04, 0x4f
        /*001a*/ 	.short	(.L_35 - .L_34)


	//   ....[0]....
.L_34:
        /*001c*/ 	.word	0x00000007


	//----- nvinfo : EIATTR_RESERVED_SMEM_USED
	.align		4
.L_35:
        /*0020*/ 	.byte	0x01, 0x41
	.zero		2


	//----- nvinfo : EIATTR_SPARSE_MMA_MASK
	.align		4
        /*0024*/ 	.byte	0x03, 0x50
        /*0026*/ 	.short	0x0000


	//----- nvinfo : EIATTR_TCGEN05_2CTA_USED
	.align		4
        /*0028*/ 	.byte	0x01, 0x52
	.zero		2


	//----- nvinfo : EIATTR_MAXREG_COUNT
	.align		4
        /*002c*/ 	.byte	0x03, 0x1b
        /*002e*/ 	.short	0x00ff


	//----- nvinfo : EIATTR_NUM_BARRIERS
	.align		4
        /*0030*/ 	.byte	0x02, 0x4c
        /*0032*/ 	.byte	0x07
	.zero		1


	//----- nvinfo : EIATTR_EXTERNS
	.align		4
        /*0034*/ 	.byte	0x04, 0x0f
        /*0036*/ 	.short	(.L_37 - .L_36)


	//   ....[0]....
	.align		4
.L_36:
        /*0038*/ 	.word	index@(__assertfail)


	//----- nvinfo : EIATTR_MERCURY_ISA_VERSION
	.align		4
.L_37:
        /*003c*/ 	.byte	0x03, 0x5f
        /*003e*/ 	.short	0x0101


	//----- nvinfo : EIATTR_INT_WARP_WIDE_INSTR_OFFSETS
	.align		4
        /*0040*/ 	.byte	0x04, 0x31
        /*0042*/ 	.short	(.L_39 - .L_38)


	//   ....[0]....
.L_38:
        /*0044*/ 	.word	0x00000dd0


	//   ....[1]....
        /*0048*/ 	.word	0x00000e80


	//   ....[2]....
        /*004c*/ 	.word	0x00004f50


	//   ....[3]....
        /*0050*/ 	.word	0x00004f80


	//   ....[4]....
        /*0054*/ 	.word	0x00004fa0


	//   ....[5]....
        /*0058*/ 	.word	0x00005af0


	//   ....[6]....
        /*005c*/ 	.word	0x00005b60


	//   ....[7]....
        /*0060*/ 	.word	0x00005c60


	//   ....[8]....
        /*0064*/ 	.word	0x00005ce0


	//   ....[9]....
        /*0068*/ 	.word	0x00005df0


	//   ....[10]....
        /*006c*/ 	.word	0x00005e70


	//   ....[11]....
        /*0070*/ 	.word	0x00005f70


	//   ....[12]....
        /*0074*/ 	.word	0x00006020


	//----- nvinfo : EIATTR_COOP_GROUP_MASK_REGIDS
	.align		4
.L_39:
        /*0078*/ 	.byte	0x04, 0x29
        /*007a*/ 	.short	(.L_41 - .L_40)


	//   ....[0]....
.L_40:
        /*007c*/ 	.word	0xffffffff


	//   ....[1]....
        /*0080*/ 	.word	0xffffffff


	//   ....[2]....
        /*0084*/ 	.word	0xffffffff


	//   ....[3]....
        /*0088*/ 	.word	0xffffffff


	//   ....[4]....
        /*008c*/ 	.word	0xffffffff


	//   ....[5]....
        /*0090*/ 	.word	0xffffffff


	//   ....[6]....
        /*0094*/ 	.word	0xffffffff


	//   ....[7]....
        /*0098*/ 	.word	0xffffffff


	//   ....[8]....
        /*009c*/ 	.word	0xffffffff


	//   ....[9]....
        /*00a0*/ 	.word	0xffffffff


	//   ....[10]....
        /*00a4*/ 	.word	0xffffffff


	//   ....[11]....
        /*00a8*/ 	.word	0xffffffff


	//   ....[12]....
        /*00ac*/ 	.word	0xffffffff


	//   ....[13]....
        /*00b0*/ 	.word	0xffffffff


	//----- nvinfo : EIATTR_COOP_GROUP_INSTR_OFFSETS
	.align		4
.L_41:
        /*00b4*/ 	.byte	0x04, 0x28
        /*00b6*/ 	.short	(.L_43 - .L_42)


	//   ....[0]....
.L_42:
        /*00b8*/ 	.word	0x000000d0


	//   ....[1]....
        /*00bc*/ 	.word	0x00000540


	//   ....[2]....
        /*00c0*/ 	.word	0x000006e0


	//   ....[3]....
        /*00c4*/ 	.word	0x00000880


	//   ....[4]....
        /*00c8*/ 	.word	0x00000980


	//   ....[5]....
        /*00cc*/ 	.word	0x00000af0


	//   ....[6]....
        /*00d0*/ 	.word	0x00000c90


	//   ....[7]....
        /*00d4*/ 	.word	0x00000ef0


	//   ....[8]....
        /*00d8*/ 	.word	0x00002980


	//   ....[9]....
        /*00dc*/ 	.word	0x00003760


	//   ....[10]....
        /*00e0*/ 	.word	0x00003c70


	//   ....[11]....
        /*00e4*/ 	.word	0x00003f20


	//   ....[12]....
        /*00e8*/ 	.word	0x00004e40


	//   ....[13]....
        /*00ec*/ 	.word	0x00005060


	//----- nvinfo : EIATTR_VRC_CTA_INIT_COUNT
	.align		4
.L_43:
        /*00f0*/ 	.byte	0x02, 0x4a
        /*00f2*/ 	.byte	0x80
	.zero		1


	//----- nvinfo : EIATTR_SYSCALL_OFFSETS
	.align		4
        /*00f4*/ 	.byte	0x04, 0x46
        /*00f6*/ 	.short	(.L_45 - .L_44)


	//   ....[0]....
.L_44:
        /*00f8*/ 	.word	0x00006ca0


	//   ....[1]....
        /*00fc*/ 	.word	0x00006d90


	//   ....[2]....
        /*0100*/ 	.word	0x000074f0


	//   ....[3]....
        /*0104*/ 	.word	0x00007e80


	//   ....[4]....
        /*0108*/ 	.word	0x000087e0


	//   ....[5]....
        /*010c*/ 	.word	0x00009140


	//----- nvinfo : EIATTR_MBARRIER_INSTR_OFFSETS
	.align		4
.L_45:
        /*0110*/ 	.byte	0x04, 0x39
        /*0112*/ 	.short	(.L_47 - .L_46)


	//   ....[0]....
.L_46:
        /*0114*/ 	.word	0x00000690
        /*0118*/ 	.word	0x000000ff
        /*011c*/ 	.word	0x00000000
        /*0120*/ 	.short	0x0100
        /*0122*/ 	.byte	0x04
	.zero		1


	//   ....[1]....
        /*0124*/ 	.word	0x000006a0
        /*0128*/ 	.word	0x000000ff
        /*012c*/ 	.word	0x00000010
        /*0130*/ 	.short	0x0100
        /*0132*/ 	.byte	0x04
	.zero		1


	//   ....[2]....
        /*0134*/ 	.word	0x000006b0
        /*0138*/ 	.word	0x000000ff
        /*013c*/ 	.word	0x00000008
        /*0140*/ 	.short	0x0100
        /*0142*/ 	.byte	0x04
	.zero		1


	//   ....[3]....
        /*0144*/ 	.word	0x000006c0
        /*0148*/ 	.word	0x000000ff
        /*014c*/ 	.word	0x00000018
        /*0150*/ 	.short	0x0100
        /*0152*/ 	.byte	0x04
	.zero		1


	//   ....[4]....
        /*0154*/ 	.word	0x000007f0
        /*0158*/ 	.word	0x000000ff
        /*015c*/ 	.word	0x00000020
        /*0160*/ 	.short	0x0100
        /*0162*/ 	.byte	0x04
	.zero		1


	//   ....[5]....
        /*0164*/ 	.word	0x00000800
        /*0168*/ 	.word	0x000000ff
        /*016c*/ 	.word	0x00000040
        /*0170*/ 	.short	0x0100
        /*0172*/ 	.byte	0x04
	.zero		1


	//   ....[6]....
        /*0174*/ 	.word	0x00000810
        /*0178*/ 	.word	0x000000ff
        /*017c*/ 	.word	0x00000028
        /*0180*/ 	.short	0x0100
        /*0182*/ 	.byte	0x04
	.zero		1


	//   ....[7]....
        /*0184*/ 	.word	0x00000820
        /*0188*/ 	.word	0x000000ff
        /*018c*/ 	.word	0x00000048
        /*0190*/ 	.short	0x0100
        /*0192*/ 	.byte	0x04
	.zero		1


	//   ....[8]....
        /*0194*/ 	.word	0x00000830
        /*0198*/ 	.word	0x000000ff
        /*019c*/ 	.word	0x00000030
        /*01a0*/ 	.short	0x0100
        /*01a2*/ 	.byte	0x04
	.zero		1


	//   ....[9]....
        /*01a4*/ 	.word	0x00000840
        /*01a8*/ 	.word	0x000000ff
        /*01ac*/ 	.word	0x00000050
        /*01b0*/ 	.short	0x0100
        /*01b2*/ 	.byte	0x04
	.zero		1


	//   ....[10]....
        /*01b4*/ 	.word	0x00000850
        /*01b8*/ 	.word	0x000000ff
        /*01bc*/ 	.word	0x00000038
        /*01c0*/ 	.short	0x0100
        /*01c2*/ 	.byte	0x04
	.zero		1


	//   ....[11]....
        /*01c4*/ 	.word	0x00000860
        /*01c8*/ 	.word	0x000000ff
        /*01cc*/ 	.word	0x00000058
        /*01d0*/ 	.short	0x0100
        /*01d2*/ 	.byte	0x04
	.zero		1


	//   ....[12]....
        /*01d4*/ 	.word	0x00000950
        /*01d8*/ 	.word	0x000000ff
        /*01dc*/ 	.word	0x00000060
        /*01e0*/ 	.short	0x0100
        /*01e2*/ 	.byte	0x06
	.zero		1


	//   ....[13]....
        /*01e4*/ 	.word	0x00000960
        /*01e8*/ 	.word	0x000000ff
        /*01ec*/ 	.word	0x00000068
        /*01f0*/ 	.short	0x0100
        /*01f2*/ 	.byte	0x06
	.zero		1


	//   ....[14]....
        /*01f4*/ 	.word	0x00000aa0
        /*01f8*/ 	.word	0x000000ff
        /*01fc*/ 	.word	0x00000070
        /*0200*/ 	.short	0x0100
        /*0202*/ 	.byte	0x06
	.zero		1


	//   ....[15]....
        /*0204*/ 	.word	0x00000ab0
        /*0208*/ 	.word	0x000000ff
        /*020c*/ 	.word	0x00000080
        /*0210*/ 	.short	0x0100
        /*0212*/ 	.byte	0x06
	.zero		1


	//   ....[16]....
        /*0214*/ 	.word	0x00000ac0
        /*0218*/ 	.word	0x000000ff
        /*021c*/ 	.word	0x00000078
        /*0220*/ 	.short	0x0100
        /*0222*/ 	.byte	0x06
	.zero		1


	//   ....[17]....
        /*0224*/ 	.word	0x00000ad0
        /*0228*/ 	.word	0x000000ff
        /*022c*/ 	.word	0x00000088
        /*0230*/ 	.short	0x0100
        /*0232*/ 	.byte	0x06
	.zero		1


	//   ....[18]....
        /*0234*/ 	.word	0x00000c00
        /*0238*/ 	.word	0x000000ff
        /*023c*/ 	.word	0x00000090
        /*0240*/ 	.short	0x0100
        /*0242*/ 	.byte	0x04
	.zero		1


	//   ....[19]....
        /*0244*/ 	.word	0x00000c10
        /*0248*/ 	.word	0x000000ff
        /*024c*/ 	.word	0x000000b0
        /*0250*/ 	.short	0x0100
        /*0252*/ 	.byte	0x04
	.zero		1


	//   ....[20]....
        /*0254*/ 	.word	0x00000c20
        /*0258*/ 	.word	0x000000ff
        /*025c*/ 	.word	0x00000098
        /*0260*/ 	.short	0x0100
        /*0262*/ 	.byte	0x04
	.zero		1


	//   ....[21]....
        /*0264*/ 	.word	0x00000c30
        /*0268*/ 	.word	0x000000ff
        /*026c*/ 	.word	0x000000b8
        /*0270*/ 	.short	0x0100
        /*0272*/ 	.byte	0x04
	.zero		1


	//   ....[22]....
        /*0274*/ 	.word	0x00000c40
        /*0278*/ 	.word	0x000000ff
        /*027c*/ 	.word	0x000000a0
        /*0280*/ 	.short	0x0100
        /*0282*/ 	.byte	0x04
	.zero		1


	//   ....[23]....
        /*0284*/ 	.word	0x00000c50
        /*0288*/ 	.word	0x000000ff
        /*028c*/ 	.word	0x000000c0
        /*0290*/ 	.short	0x0100
        /*0292*/ 	.byte	0x04
	.zero		1


	//   ....[24]....
        /*0294*/ 	.word	0x00000c60
        /*0298*/ 	.word	0x000000ff
        /*029c*/ 	.word	0x000000a8
        /*02a0*/ 	.short	0x0100
        /*02a2*/ 	.byte	0x04
	.zero		1


	//   ....[25]....
        /*02a4*/ 	.word	0x00000c70
        /*02a8*/ 	.word	0x000000ff
        /*02ac*/ 	.word	0x000000c8
        /*02b0*/ 	.short	0x0100
        /*02b2*/ 	.byte	0x04
	.zero		1


	//   ....[26]....
        /*02b4*/ 	.word	0x00000d70
        /*02b8*/ 	.word	0x000000ff
        /*02bc*/ 	.word	0x000000d0
        /*02c0*/ 	.short	0x0100
        /*02c2*/ 	.byte	0x04
	.zero		1


	//   ....[27]....
        /*02c4*/ 	.word	0x00000d80
        /*02c8*/ 	.word	0x000000ff
        /*02cc*/ 	.word	0x000000e0
        /*02d0*/ 	.short	0x0100
        /*02d2*/ 	.byte	0x04
	.zero		1


	//   ....[28]....
        /*02d4*/ 	.word	0x00000d90
        /*02d8*/ 	.word	0x000000ff
        /*02dc*/ 	.word	0x000000d8
        /*02e0*/ 	.short	0x0100
        /*02e2*/ 	.byte	0x04
	.zero		1


	//   ....[29]....
        /*02e4*/ 	.word	0x00000da0
        /*02e8*/ 	.word	0x000000ff
        /*02ec*/ 	.word	0x000000e8
        /*02f0*/ 	.short	0x0100
        /*02f2*/ 	.byte	0x04
	.zero		1


	//   ....[30]....
        /*02f4*/ 	.word	0x00000eb0
        /*02f8*/ 	.word	0x000000ff
        /*02fc*/ 	.word	0x000000f0
        /*0300*/ 	.short	0x0100
        /*0302*/ 	.byte	0x06
	.zero		1


	//   ....[31]....
        /*0304*/ 	.word	0x00001c70
        /*0308*/ 	.word	0x00000000
        /*030c*/ 	.word	0x000000e0
        /*0310*/ 	.short	0x010a
        /*0312*/ 	.byte	0xff
	.zero		1


	//   ....[32]....
        /*0314*/ 	.word	0x00001ca0
        /*0318*/ 	.word	0x00000000
        /*031c*/ 	.word	0x000000d0
        /*0320*/ 	.short	0x0101
        /*0322*/ 	.byte	0xff
	.zero		1


	//   ....[33]....
        /*0324*/ 	.word	0x00001d70
        /*0328*/ 	.word	0x000000ff
        /*032c*/ 	.word	0x00000010
        /*0330*/ 	.short	0x010a
        /*0332*/ 	.byte	0x04
	.zero		1


	//   ....[34]....
        /*0334*/ 	.word	0x00001e40
        /*0338*/ 	.word	0x000000ff
        /*033c*/ 	.word	0x00000010
        /*0340*/ 	.short	0x010a
        /*0342*/ 	.byte	0x06
	.zero		1


	//   ....[35]....
        /*0344*/ 	.word	0x00001fa0
        /*0348*/ 	.word	0x000000ff
        /*034c*/ 	.word	0x00000010
        /*0350*/ 	.short	0x010a
        /*0352*/ 	.byte	0x04
	.zero		1


	//   ....[36]....
        /*0354*/ 	.word	0x000023a0
        /*0358*/ 	.word	0x000000ff
        /*035c*/ 	.word	0x00000068
        /*0360*/ 	.short	0x0101
        /*0362*/ 	.byte	0x16
	.zero		1


	//   ....[37]....
        /*0364*/ 	.word	0x000023c0
        /*0368*/ 	.word	0x000000ff
        /*036c*/ 	.word	0x00000010
        /*0370*/ 	.short	0x010a
        /*0372*/ 	.byte	0x04
	.zero		1


	//   ....[38]....
        /*0374*/ 	.word	0x00002440
        /*0378*/ 	.word	0x000000ff
        /*037c*/ 	.word	0x00000010
        /*0380*/ 	.short	0x010a
        /*0382*/ 	.byte	0x06
	.zero		1


	//   ....[39]....
        /*0384*/ 	.word	0x00002580
        /*0388*/ 	.word	0x000000ff
        /*038c*/ 	.word	0x00000010
        /*0390*/ 	.short	0x010a
        /*0392*/ 	.byte	0x04
	.zero		1


	//   ....[40]....
        /*0394*/ 	.word	0x000029b0
        /*0398*/ 	.word	0x00000003
        /*039c*/ 	.word	0x00000070
        /*03a0*/ 	.short	0x010a
        /*03a2*/ 	.byte	0xff
	.zero		1


	//   ....[41]....
        /*03a4*/ 	.word	0x00002b00
        /*03a8*/ 	.word	0x00000000
        /*03ac*/ 	.word	0x00000000
        /*03b0*/ 	.short	0x0101
        /*03b2*/ 	.byte	0xff
	.zero		1


	//   ....[42]....
        /*03b4*/ 	.word	0x000030c0
        /*03b8*/ 	.word	0x000000ff
        /*03bc*/ 	.word	0x00000000
        /*03c0*/ 	.short	0x010a
        /*03c2*/ 	.byte	0x04
	.zero		1


	//   ....[43]....
        /*03c4*/ 	.word	0x00003160
        /*03c8*/ 	.word	0x00000000
        /*03cc*/ 	.word	0x00000000
        /*03d0*/ 	.short	0x010a
        /*03d2*/ 	.byte	0xff
	.zero		1


	//   ....[44]....
        /*03d4*/ 	.word	0x000032b0
        /*03d8*/ 	.word	0x00000000
        /*03dc*/ 	.word	0x000000d0
        /*03e0*/ 	.short	0x010a
        /*03e2*/ 	.byte	0xff
	.zero		1


	//   ....[45]....
        /*03e4*/ 	.word	0x00003320
        /*03e8*/ 	.word	0x00000000
        /*03ec*/ 	.word	0x00000000
        /*03f0*/ 	.short	0x0101
        /*03f2*/ 	.byte	0xff
	.zero		1


	//   ....[46]....
        /*03f4*/ 	.word	0x00003340
        /*03f8*/ 	.word	0x000000ff
        /*03fc*/ 	.word	0x00000080
        /*0400*/ 	.short	0x010a
        /*0402*/ 	.byte	0x04
	.zero		1


	//   ....[47]....
        /*0404*/ 	.word	0x00003460
        /*0408*/ 	.word	0x00000000
        /*040c*/ 	.word	0x00000070
        /*0410*/ 	.short	0x010a
        /*0412*/ 	.byte	0xff
	.zero		1


	//   ....[48]....
        /*0414*/ 	.word	0x00003560
        /*0418*/ 	.word	0x00000000
        /*041c*/ 	.word	0x00000000
        /*0420*/ 	.short	0x0101
        /*0422*/ 	.byte	0xff
	.zero		1


	//   ....[49]....
        /*0424*/ 	.word	0x000035f0
        /*0428*/ 	.word	0x000000ff
        /*042c*/ 	.word	0x00000080
        /*0430*/ 	.short	0x0106
        /*0432*/ 	.byte	0x04
	.zero		1


	//   ....[50]....
        /*0434*/ 	.word	0x00003610
        /*0438*/ 	.word	0x000000ff
        /*043c*/ 	.word	0x00000080
        /*0440*/ 	.short	0x010a
        /*0442*/ 	.byte	0x04
	.zero		1


	//   ....[51]....
        /*0444*/ 	.word	0x000036a0
        /*0448*/ 	.word	0x000000ff
        /*044c*/ 	.word	0x00000080
        /*0450*/ 	.short	0x0106
        /*0452*/ 	.byte	0x07
	.zero		1


	//   ....[52]....
        /*0454*/ 	.word	0x000036e0
        /*0458*/ 	.word	0x00000000
        /*045c*/ 	.word	0x00000080
        /*0460*/ 	.short	0x010a
        /*0462*/ 	.byte	0xff
	.zero		1


	//   ....[53]....
        /*0464*/ 	.word	0x00003950
        /*0468*/ 	.word	0x000000ff
        /*046c*/ 	.word	0x00000008
        /*0470*/ 	.short	0x010a
        /*0472*/ 	.byte	0x05
	.zero		1


	//   ....[54]....
        /*0474*/ 	.word	0x00003970
        /*0478*/ 	.word	0x000000ff
        /*047c*/ 	.word	0x00000008
        /*0480*/ 	.short	0x010a
        /*0482*/ 	.byte	0x05
	.zero		1


	//   ....[55]....
        /*0484*/ 	.word	0x00003b10
        /*0488*/ 	.word	0x000000ff
        /*048c*/ 	.word	0x00000008
        /*0490*/ 	.short	0x010a
        /*0492*/ 	.byte	0x05
	.zero		1


	//   ....[56]....
        /*0494*/ 	.word	0x00003b30
        /*0498*/ 	.word	0x000000ff
        /*049c*/ 	.word	0x00000008
        /*04a0*/ 	.short	0x010a
        /*04a2*/ 	.byte	0x05
	.zero		1


	//   ....[57]....
        /*04a4*/ 	.word	0x00003c00
        /*04a8*/ 	.word	0x000000ff
        /*04ac*/ 	.word	0x00000000
        /*04b0*/ 	.short	0x0101
        /*04b2*/ 	.byte	0x04
	.zero		1


	//   ....[58]....
        /*04b4*/ 	.word	0x00003fc0
        /*04b8*/ 	.word	0x00000003
        /*04bc*/ 	.word	0x00000070
        /*04c0*/ 	.short	0x010a
        /*04c2*/ 	.byte	0xff
	.zero		1


	//   ....[59]....
        /*04c4*/ 	.word	0x00004080
        /*04c8*/ 	.word	0x00000003
        /*04cc*/ 	.word	0x00000000
        /*04d0*/ 	.short	0x0101
        /*04d2*/ 	.byte	0xff
	.zero		1


	//   ....[60]....
        /*04d4*/ 	.word	0x00004170
        /*04d8*/ 	.word	0x000000ff
        /*04dc*/ 	.word	0x00000000
        /*04e0*/ 	.short	0x010a
        /*04e2*/ 	.byte	0x04
	.zero		1


	//   ....[61]....
        /*04e4*/ 	.word	0x00004180
        /*04e8*/ 	.word	0x000000ff
        /*04ec*/ 	.word	0x000000b0
        /*04f0*/ 	.short	0x010a
        /*04f2*/ 	.byte	0x07
	.zero		1


	//   ....[62]....
        /*04f4*/ 	.word	0x00004240
        /*04f8*/ 	.word	0x000000ff
        /*04fc*/ 	.word	0x00000000
        /*0500*/ 	.short	0x010a
        /*0502*/ 	.byte	0x05
	.zero		1


	//   ....[63]....
        /*0504*/ 	.word	0x00004390
        /*0508*/ 	.word	0x000000ff
        /*050c*/ 	.word	0x00000000
        /*0510*/ 	.short	0x010a
        /*0512*/ 	.byte	0x07
	.zero		1


	//   ....[64]....
        /*0514*/ 	.word	0x00004b00
        /*0518*/ 	.word	0x000000ff
        /*051c*/ 	.word	0x00000000
        /*0520*/ 	.short	0x010a
        /*0522*/ 	.byte	0x04
	.zero		1


	//   ....[65]....
        /*0524*/ 	.word	0x00004ba0
        /*0528*/ 	.word	0x000000ff
        /*052c*/ 	.word	0x00000000
        /*0530*/ 	.short	0x010a
        /*0532*/ 	.byte	0x05
	.zero		1


	//   ....[66]....
        /*0534*/ 	.word	0x00004c30
        /*0538*/ 	.word	0x000000ff
        /*053c*/ 	.word	0x00000000
        /*0540*/ 	.short	0x010a
        /*0542*/ 	.byte	0x05
	.zero		1


	//   ....[67]....
        /*0544*/ 	.word	0x00004cd0
        /*0548*/ 	.word	0x00000002
        /*054c*/ 	.word	0x00000000
        /*0550*/ 	.short	0x010a
        /*0552*/ 	.byte	0xff
	.zero		1


	//   ....[68]....
        /*0554*/ 	.word	0x00004d10
        /*0558*/ 	.word	0x00000002
        /*055c*/ 	.word	0x00000000
        /*0560*/ 	.short	0x010a
        /*0562*/ 	.byte	0xff
	.zero		1


	//   ....[69]....
        /*0564*/ 	.word	0x00004d90
        /*0568*/ 	.word	0x000000ff
        /*056c*/ 	.word	0x00000000
        /*0570*/ 	.short	0x0101
        /*0572*/ 	.byte	0x04
	.zero		1


	//   ....[70]....
        /*0574*/ 	.word	0x00004dd0
        /*0578*/ 	.word	0x000000ff
        /*057c*/ 	.word	0x000000f0
        /*0580*/ 	.short	0x010a
        /*0582*/ 	.byte	0x3e
	.zero		1


	//   ....[71]....
        /*0584*/ 	.word	0x00004e30
        /*0588*/ 	.word	0x000000ff
        /*058c*/ 	.word	0x00000000
        /*0590*/ 	.short	0x0101
        /*0592*/ 	.byte	0x04
	.zero		1


	//   ....[72]....
        /*0594*/ 	.word	0x000052f0
        /*0598*/ 	.word	0x0000000c
        /*059c*/ 	.word	0x00000070
        /*05a0*/ 	.short	0x010a
        /*05a2*/ 	.byte	0xff
	.zero		1


	//   ....[73]....
        /*05a4*/ 	.word	0x00005460
        /*05a8*/ 	.word	0x00000000
        /*05ac*/ 	.word	0x00000000
        /*05b0*/ 	.short	0x0101
        /*05b2*/ 	.byte	0xff
	.zero		1


	//   ....[74]....
        /*05b4*/ 	.word	0x000058f0
        /*05b8*/ 	.word	0x000000ff
        /*05bc*/ 	.word	0x00000068
        /*05c0*/ 	.short	0x010a
        /*05c2*/ 	.byte	0x15
	.zero		1


	//   ....[75]....
        /*05c4*/ 	.word	0x00005a70
        /*05c8*/ 	.word	0x000000ff
        /*05cc*/ 	.word	0x00000040
        /*05d0*/ 	.short	0x010a
        /*05d2*/ 	.byte	0x15
	.zero		1


	//   ....[76]....
        /*05d4*/ 	.word	0x00005c10
        /*05d8*/ 	.word	0x000000ff
        /*05dc*/ 	.word	0x00000020
        /*05e0*/ 	.short	0x010b
        /*05e2*/ 	.byte	0x15
	.zero		1


	//   ....[77]....
        /*05e4*/ 	.word	0x00005c20
        /*05e8*/ 	.word	0x000000ff
        /*05ec*/ 	.word	0x00000000
        /*05f0*/ 	.short	0x0101
        /*05f2*/ 	.byte	0x06
	.zero		1


	//   ....[78]....
        /*05f4*/ 	.word	0x00005c30
        /*05f8*/ 	.word	0x000000ff
        /*05fc*/ 	.word	0x00000048
        /*0600*/ 	.short	0x010a
        /*0602*/ 	.byte	0x15
	.zero		1


	//   ....[79]....
        /*0604*/ 	.word	0x00005da0
        /*0608*/ 	.word	0x000000ff
        /*060c*/ 	.word	0x00000028
        /*0610*/ 	.short	0x010b
        /*0612*/ 	.byte	0x15
	.zero		1


	//   ....[80]....
        /*0614*/ 	.word	0x00005db0
        /*0618*/ 	.word	0x000000ff
        /*061c*/ 	.word	0x00000000
        /*0620*/ 	.short	0x0101
        /*0622*/ 	.byte	0x06
	.zero		1


	//   ....[81]....
        /*0624*/ 	.word	0x00005dc0
        /*0628*/ 	.word	0x000000ff
        /*062c*/ 	.word	0x00000050
        /*0630*/ 	.short	0x010a
        /*0632*/ 	.byte	0x15
	.zero		1


	//   ....[82]....
        /*0634*/ 	.word	0x00005f20
        /*0638*/ 	.word	0x000000ff
        /*063c*/ 	.word	0x00000030
        /*0640*/ 	.short	0x010b
        /*0642*/ 	.byte	0x15
	.zero		1


	//   ....[83]....
        /*0644*/ 	.word	0x00005f30
        /*0648*/ 	.word	0x000000ff
        /*064c*/ 	.word	0x00000000
        /*0650*/ 	.short	0x0101
        /*0652*/ 	.byte	0x06
	.zero		1


	//   ....[84]....
        /*0654*/ 	.word	0x00005f40
        /*0658*/ 	.word	0x000000ff
        /*065c*/ 	.word	0x00000058
        /*0660*/ 	.short	0x010a
        /*0662*/ 	.byte	0x15
	.zero		1


	//   ....[85]....
        /*0664*/ 	.word	0x00006140
        /*0668*/ 	.word	0x000000ff
        /*066c*/ 	.word	0x00000038
        /*0670*/ 	.short	0x010b
        /*0672*/ 	.byte	0x15
	.zero		1


	//   ....[86]....
        /*0674*/ 	.word	0x00006150
        /*0678*/ 	.word	0x000000ff
        /*067c*/ 	.word	0x00000000
        /*0680*/ 	.short	0x0101
        /*0682*/ 	.byte	0x25
	.zero		1


	//   ....[87]....
        /*0684*/ 	.word	0x00006180
        /*0688*/ 	.word	0x000000ff
        /*068c*/ 	.word	0x00000040
        /*0690*/ 	.short	0x010a
        /*0692*/ 	.byte	0x15
	.zero		1


	//   ....[88]....
        /*0694*/ 	.word	0x000061a0
        /*0698*/ 	.word	0x000000ff
        /*069c*/ 	.word	0x00000048
        /*06a0*/ 	.short	0x010a
        /*06a2*/ 	.byte	0x15
	.zero		1


	//   ....[89]....
        /*06a4*/ 	.word	0x000061c0
        /*06a8*/ 	.word	0x000000ff
        /*06ac*/ 	.word	0x00000050
        /*06b0*/ 	.short	0x010a
        /*06b2*/ 	.byte	0x15
	.zero		1


	//   ....[90]....
        /*06b4*/ 	.word	0x00006200
        /*06b8*/ 	.word	0x00000000
        /*06bc*/ 	.word	0x00000058
        /*06c0*/ 	.short	0x010a
        /*06c2*/ 	.byte	0xff
	.zero		1


	//   ....[91]....
        /*06c4*/ 	.word	0x00006530
        /*06c8*/ 	.word	0x00000003
        /*06cc*/ 	.word	0x00000070
        /*06d0*/ 	.short	0x010a
        /*06d2*/ 	.byte	0xff
	.zero		1


	//   ....[92]....
        /*06d4*/ 	.word	0x000066b0
        /*06d8*/ 	.word	0x00000000
        /*06dc*/ 	.word	0x00000000
        /*06e0*/ 	.short	0x0101
        /*06e2*/ 	.byte	0xff
	.zero		1


	//   ....[93]....
        /*06e4*/ 	.word	0x000071c0
        /*06e8*/ 	.word	0x000000ff
        /*06ec*/ 	.word	0x00000020
        /*06f0*/ 	.short	0x010a
        /*06f2*/ 	.byte	0x2b
	.zero		1


	//   ....[94]....
        /*06f4*/ 	.word	0x000071f0
        /*06f8*/ 	.word	0x0000004a
        /*06fc*/ 	.word	0x00000090
        /*0700*/ 	.short	0x010a
        /*0702*/ 	.byte	0xff
	.zero		1


	//   ....[95]....
        /*0704*/ 	.word	0x000072e0
        /*0708*/ 	.word	0x000000ff
        /*070c*/ 	.word	0x00000020
        /*0710*/ 	.short	0x010a
        /*0712*/ 	.byte	0x2b
	.zero		1


	//   ....[96]....
        /*0714*/ 	.word	0x000073d0
        /*0718*/ 	.word	0x0000004a
        /*071c*/ 	.word	0x00000090
        /*0720*/ 	.short	0x010a
        /*0722*/ 	.byte	0xff
	.zero		1


	//   ....[97]....
        /*0724*/ 	.word	0x00007ba0
        /*0728*/ 	.word	0x00000000
        /*072c*/ 	.word	0x00000000
        /*0730*/ 	.short	0x0101
        /*0732*/ 	.byte	0xff
	.zero		1


	//   ....[98]....
        /*0734*/ 	.word	0x00007bc0
        /*0738*/ 	.word	0x00000002
        /*073c*/ 	.word	0x00000020
        /*0740*/ 	.short	0x010a
        /*0742*/ 	.byte	0xff
	.zero		1


	//   ....[99]....
        /*0744*/ 	.word	0x00007ca0
        /*0748*/ 	.word	0x00000002
        /*074c*/ 	.word	0x00000020
        /*0750*/ 	.short	0x010a
        /*0752*/ 	.byte	0xff
	.zero		1


	//   ....[100]....
        /*0754*/ 	.word	0x00008510
        /*0758*/ 	.word	0x00000015
        /*075c*/ 	.word	0x00000000
        /*0760*/ 	.short	0x0101
        /*0762*/ 	.byte	0xff
	.zero		1


	//   ....[101]....
        /*0764*/ 	.word	0x00008530
        /*0768*/ 	.word	0x00000000
        /*076c*/ 	.word	0x00000020
        /*0770*/ 	.short	0x010a
        /*0772*/ 	.byte	0xff
	.zero		1


	//   ....[102]....
        /*0774*/ 	.word	0x00008600
        /*0778*/ 	.word	0x00000000
        /*077c*/ 	.word	0x00000020
        /*0780*/ 	.short	0x010a
        /*0782*/ 	.byte	0xff
	.zero		1


	//   ....[103]....
        /*0784*/ 	.word	0x00008e70
        /*0788*/ 	.word	0x00000015
        /*078c*/ 	.word	0x00000000
        /*0790*/ 	.short	0x0101
        /*0792*/ 	.byte	0xff
	.zero		1


	//   ....[104]....
        /*0794*/ 	.word	0x00008e90
        /*0798*/ 	.word	0x00000000
        /*079c*/ 	.word	0x00000020
        /*07a0*/ 	.short	0x010a
        /*07a2*/ 	.byte	0xff
	.zero		1


	//   ....[105]....
        /*07a4*/ 	.word	0x00008f60
        /*07a8*/ 	.word	0x00000000
        /*07ac*/ 	.word	0x00000020
        /*07b0*/ 	.short	0x010a
        /*07b2*/ 	.byte	0xff
	.zero		1


	//   ....[106]....
        /*07b4*/ 	.word	0x00009270
        /*07b8*/ 	.word	0x0000004a
        /*07bc*/ 	.word	0x00000000
        /*07c0*/ 	.short	0x0101
        /*07c2*/ 	.byte	0xff
	.zero		1


	//   ....[107]....
        /*07c4*/ 	.word	0x00009820
        /*07c8*/ 	.word	0x00000000
        /*07cc*/ 	.word	0x00000000
        /*07d0*/ 	.short	0x0101
        /*07d2*/ 	.byte	0xff
	.zero		1


	//   ....[108]....
        /*07d4*/ 	.word	0x00009ae0
        /*07d8*/ 	.word	0x000000ff
        /*07dc*/ 	.word	0x00000000
        /*07e0*/ 	.short	0x0101
        /*07e2*/ 	.byte	0x06
	.zero		1


	//   ....[109]....
        /*07e4*/ 	.word	0x00009b00
        /*07e8*/ 	.word	0x00000000
        /*07ec*/ 	.word	0x000000e0
        /*07f0*/ 	.short	0x010a
        /*07f2*/ 	.byte	0xff
	.zero		1


	//   ....[110]....
        /*07f4*/ 	.word	0x00009b60
        /*07f8*/ 	.word	0x00000000
        /*07fc*/ 	.word	0x00000010
        /*0800*/ 	.short	0x010a
        /*0802*/ 	.byte	0xff
	.zero		1


	//   ....[111]....
        /*0804*/ 	.word	0x00009bc0
        /*0808*/ 	.word	0x00000000
        /*080c*/ 	.word	0x00000010
        /*0810*/ 	.short	0x010a
        /*0812*/ 	.byte	0xff
	.zero		1


	//   ....[112]....
        /*0814*/ 	.word	0x00009c10
        /*0818*/ 	.word	0x00000003
        /*081c*/ 	.word	0x00000070
        /*0820*/ 	.short	0x010a
        /*0822*/ 	.byte	0xff
	.zero		1


	//   ....[113]....
        /*0824*/ 	.word	0x00009c70
        /*0828*/ 	.word	0x00000000
        /*082c*/ 	.word	0x00000000
        /*0830*/ 	.short	0x010a
        /*0832*/ 	.byte	0xff
	.zero		1


	//   ....[114]....
        /*0834*/ 	.word	0x00009cc0
        /*0838*/ 	.word	0x00000000
        /*083c*/ 	.word	0x000000d0
        /*0840*/ 	.short	0x010a
        /*0842*/ 	.byte	0xff
	.zero		1


	//   ....[115]....
        /*0844*/ 	.word	0x00009d20
        /*0848*/ 	.word	0x00000000
        /*084c*/ 	.word	0x00000080
        /*0850*/ 	.short	0x010a
        /*0852*/ 	.byte	0xff
	.zero		1


	//   ....[116]....
        /*0854*/ 	.word	0x00009d70
        /*0858*/ 	.word	0x00000000
        /*085c*/ 	.word	0x00000070
        /*0860*/ 	.short	0x010a
        /*0862*/ 	.byte	0xff
	.zero		1


	//   ....[117]....
        /*0864*/ 	.word	0x00009dd0
        /*0868*/ 	.word	0x00000000
        /*086c*/ 	.word	0x00000080
        /*0870*/ 	.short	0x010a
        /*0872*/ 	.byte	0xff
	.zero		1


	//   ....[118]....
        /*0874*/ 	.word	0x00009e30
        /*0878*/ 	.word	0x00000007
        /*087c*/ 	.word	0x00000008
        /*0880*/ 	.short	0x010a
        /*0882*/ 	.byte	0xff
	.zero		1


	//   ....[119]....
        /*0884*/ 	.word	0x00009f20
        /*0888*/ 	.word	0x00000005
        /*088c*/ 	.word	0x00000008
        /*0890*/ 	.short	0x010a
        /*0892*/ 	.byte	0xff
	.zero		1


	//   ....[120]....
        /*0894*/ 	.word	0x00009f70
        /*0898*/ 	.word	0x00000003
        /*089c*/ 	.word	0x00000070
        /*08a0*/ 	.short	0x010a
        /*08a2*/ 	.byte	0xff
	.zero		1


	//   ....[121]....
        /*08a4*/ 	.word	0x00009fe0
        /*08a8*/ 	.word	0x00000003
        /*08ac*/ 	.word	0x000000b0
        /*08b0*/ 	.short	0x010a
        /*08b2*/ 	.byte	0xff
	.zero		1


	//   ....[122]....
        /*08b4*/ 	.word	0x0000a040
        /*08b8*/ 	.word	0x00000003
        /*08bc*/ 	.word	0x00000000
        /*08c0*/ 	.short	0x010a
        /*08c2*/ 	.byte	0xff
	.zero		1


	//   ....[123]....
        /*08c4*/ 	.word	0x0000a0a0
        /*08c8*/ 	.word	0x00000002
        /*08cc*/ 	.word	0x00000000
        /*08d0*/ 	.short	0x010a
        /*08d2*/ 	.byte	0xff
	.zero		1


	//   ....[124]....
        /*08d4*/ 	.word	0x0000a100
        /*08d8*/ 	.word	0x00000002
        /*08dc*/ 	.word	0x00000000
        /*08e0*/ 	.short	0x010a
        /*08e2*/ 	.byte	0xff
	.zero		1


	//   ....[125]....
        /*08e4*/ 	.word	0x0000a160
        /*08e8*/ 	.word	0x00000002
        /*08ec*/ 	.word	0x00000000
        /*08f0*/ 	.short	0x010a
        /*08f2*/ 	.byte	0xff
	.zero		1


	//   ....[126]....
        /*08f4*/ 	.word	0x0000a1c0
        /*08f8*/ 	.word	0x00000002
        /*08fc*/ 	.word	0x000000f0
        /*0900*/ 	.short	0x010a
        /*0902*/ 	.byte	0xff
	.zero		1


	//   ....[127]....
        /*0904*/ 	.word	0x0000a210
        /*0908*/ 	.word	0x0000000c
        /*090c*/ 	.word	0x00000070
        /*0910*/ 	.short	0x010a
        /*0912*/ 	.byte	0xff
	.zero		1


	//   ....[128]....
        /*0914*/ 	.word	0x0000a270
        /*0918*/ 	.word	0x00000000
        /*091c*/ 	.word	0x00000068
        /*0920*/ 	.short	0x010a
        /*0922*/ 	.byte	0xff
	.zero		1


	//   ....[129]....
        /*0924*/ 	.word	0x0000a2d0
        /*0928*/ 	.word	0x00000000
        /*092c*/ 	.word	0x00000040
        /*0930*/ 	.short	0x010a
        /*0932*/ 	.byte	0xff
	.zero		1


	//   ....[130]....
        /*0934*/ 	.word	0x0000a330
        /*0938*/ 	.word	0x00000000
        /*093c*/ 	.word	0x00000048
        /*0940*/ 	.short	0x010a
        /*0942*/ 	.byte	0xff
	.zero		1


	//   ....[131]....
        /*0944*/ 	.word	0x0000a390
        /*0948*/ 	.word	0x00000000
        /*094c*/ 	.word	0x00000050
        /*0950*/ 	.short	0x010a
        /*0952*/ 	.byte	0xff
	.zero		1


	//   ....[132]....
        /*0954*/ 	.word	0x0000a3f0
        /*0958*/ 	.word	0x00000000
        /*095c*/ 	.word	0x00000058
        /*0960*/ 	.short	0x010a
        /*0962*/ 	.byte	0xff
	.zero		1


	//   ....[133]....
        /*0964*/ 	.word	0x0000a450
        /*0968*/ 	.word	0x00000000
        /*096c*/ 	.word	0x00000040
        /*0970*/ 	.short	0x010a
        /*0972*/ 	.byte	0xff
	.zero		1


	//   ....[134]....
        /*0974*/ 	.word	0x0000a4b0
        /*0978*/ 	.word	0x00000000
        /*097c*/ 	.word	0x00000048
        /*0980*/ 	.short	0x010a
        /*0982*/ 	.byte	0xff
	.zero		1


	//   ....[135]....
        /*0984*/ 	.word	0x0000a510
        /*0988*/ 	.word	0x00000000
        /*098c*/ 	.word	0x00000050
        /*0990*/ 	.short	0x010a
        /*0992*/ 	.byte	0xff
	.zero		1


	//   ....[136]....
        /*0994*/ 	.word	0x0000a560
        /*0998*/ 	.word	0x00000003
        /*099c*/ 	.word	0x00000070
        /*09a0*/ 	.short	0x010a
        /*09a2*/ 	.byte	0xff
	.zero		1


	//   ....[137]....
        /*09a4*/ 	.word	0x0000a5c0
        /*09a8*/ 	.word	0x00000002
        /*09ac*/ 	.word	0x00000020
        /*09b0*/ 	.short	0x010a
        /*09b2*/ 	.byte	0xff
	.zero		1


	//   ....[138]....
        /*09b4*/ 	.word	0x0000a610
        /*09b8*/ 	.word	0x0000004a
        /*09bc*/ 	.word	0x00000090
        /*09c0*/ 	.short	0x010a
        /*09c2*/ 	.byte	0xff
	.zero		1


	//   ....[139]....
        /*09c4*/ 	.word	0x0000a660
        /*09c8*/ 	.word	0x00000002
        /*09cc*/ 	.word	0x00000020
        /*09d0*/ 	.short	0x010a
        /*09d2*/ 	.byte	0xff
	.zero		1


	//   ....[140]....
        /*09d4*/ 	.word	0x0000a6b0
        /*09d8*/ 	.word	0x00000000
        /*09dc*/ 	.word	0x00000020
        /*09e0*/ 	.short	0x010a
        /*09e2*/ 	.byte	0xff
	.zero		1


	//   ....[141]....
        /*09e4*/ 	.word	0x0000a700
        /*09e8*/ 	.word	0x00000000
        /*09ec*/ 	.word	0x00000020
        /*09f0*/ 	.short	0x010a
        /*09f2*/ 	.byte	0xff
	.zero		1


	//----- nvinfo : EIATTR_NUM_MBARRIERS
	.align		4
.L_47:
        /*09f4*/ 	.byte	0x03, 0x38
        /*09f6*/ 	.short	0x001f


	//----- nvinfo : EIATTR_EXIT_INSTR_OFFSETS
	.align		4
        /*09f8*/ 	.byte	0x04, 0x1c
        /*09fa*/ 	.short	(.L_49 - .L_48)


	//   ....[0]....
.L_48:
        /*09fc*/ 	.word	0x00003190


	//   ....[1]....
        /*0a00*/ 	.word	0x000036b0


	//   ....[2]....
        /*0a04*/ 	.word	0x00003710


	//   ....[3]....
        /*0a08*/ 	.word	0x00005070


	//   ....[4]....
        /*0a0c*/ 	.word	0x00006230


	//   ....[5]....
        /*0a10*/ 	.word	0x00006270


	//   ....[6]....
        /*0a14*/ 	.word	0x000099d0


	//   ....[7]....
        /*0a18*/ 	.word	0x00009a40


	//   ....[8]....
        /*0a1c*/ 	.word	0x00009a70


	//   ....[9]....
        /*0a20*/ 	.word	0x00009af0


	//----- nvinfo : EIATTR_MAX_THREADS
	.align		4
.L_49:
        /*0a24*/ 	.byte	0x04, 0x05
        /*0a26*/ 	.short	(.L_51 - .L_50)
.L_50:
        /*0a28*/ 	.word	0x00000100
        /*0a2c*/ 	.word	0x00000001
        /*0a30*/ 	.word	0x00000001


	//----- nvinfo : EIATTR_CRS_STACK_SIZE
	.align		4
.L_51:
        /*0a34*/ 	.byte	0x04, 0x1e
        /*0a36*/ 	.short	(.L_53 - .L_52)
.L_52:
        /*0a38*/ 	.word	0x00000000


	//----- nvinfo : EIATTR_CBANK_PARAM_SIZE
	.align		4
.L_53:
        /*0a3c*/ 	.byte	0x03, 0x19
        /*0a3e*/ 	.short	0x0800


	//----- nvinfo : EIATTR_PARAM_CBANK
	.align		4
        /*0a40*/ 	.byte	0x04, 0x0a
        /*0a42*/ 	.short	(.L_55 - .L_54)
	.align		4
.L_54:
        /*0a44*/ 	.word	index@(.nv.constant0._ZN7cutlass13device_kernelINS_4gemm6kernel13GemmUniversalIN4cute5tupleIJiiiiEEENS1_10collective13CollectiveMmaINS1_35MainloopSm100TmaUmmaWarpSpecializedILi2ELi2ELi4ENS5_IJNS4_1CILi4EEENSA_ILi2EEENSA_ILi1EEEEEEEENS5_IJNSA_ILi256EEENSA_ILi64EEENSA_ILi128EEEEEENS_10tfloat32_tENS5_IJlSD_lEEESK_SL_NS4_8TiledMMAINS4_8MMA_AtomIJNS4_23SM100_MMA_TF32_2x1SM_SSISK_SK_fLi256ELi64ELNS4_4UMMA5MajorE0ELSQ_0ELNSP_7ScaleInE0ELSR_0EEEEEENS4_6LayoutINS5_IJSD_SD_SD_EEENS5_IJNSA_ILi0EEESW_SW_EEEEENS5_IJNS4_10UnderscoreESZ_SZ_EEEEENS4_28SM100_TMA_2SM_LOAD_MULTICASTENS4_14ComposedLayoutINS4_7SwizzleILi3ELi4ELi3EEENS4_18smem_ptr_flag_bitsILi32EEENSU_INS5_IJNSA_ILi8EEENSA_ILi32EEEEEENS5_IJS19_SD_EEEEEEEvNS4_8identityES12_S1D_vS1E_EENS_8epilogue10collective18CollectiveEpilogueINS1G_23Sm100TmaWarpSpecializedILi4ELi2ELi16ELb1ELb0EEEJNS5_IJSI_SH_SI_EEENS5_IJNSU_ISI_SD_EENSU_INSA_ILi16EEESD_EEEEESK_SL_SK_SL_NS1G_6fusion15FusionCallbacksIS1K_NS1Q_17LinearCombinationISK_fSK_fLNS_15FloatRoundStyleE2EEES1L_S1P_JEEENS4_5SM1004TMEM4LOAD26SM100_TMEM_LOAD_32dp32b16xENS4_13SM90_TMA_LOADENS13_INS14_ILi2ELi4ELi3EEES17_NSU_INS5_IJS18_S1N_EEENS5_IJS1N_SD_EEEEEEENS4_39AutoVectorizingCopyWithAssumedAlignmentILi128EEENS4_14SM90_TMA_STOREES25_S27_S27_EEEvvEEEEvNT_6ParamsE)
        /*0a48*/ 	.short	0x0380
        /*0a4a*/ 	.short	0x0800


	//----- nvinfo : EIATTR_SW_WAR
	.align		4
.L_55:
        /*0a4c*/ 	.byte	0x04, 0x36
        /*0a4e*/ 	.short	(.L_57 - .L_56)
.L_56:
        /*0a50*/ 	.word	0x00000008
.L_57:


//--------------------- .nv.callgraph             --------------------------
	.section	.nv.callgraph,"",@"SHT_CUDA_CALLGRAPH"
	.align	4
	.sectionentsize	8
	.align		4
        /*0000*/ 	.word	0x00000000
	.align		4
        /*0004*/ 	.word	0xffffffff
	.align		4
        /*0008*/ 	.word	index@(_ZN7cutlass13device_kernelINS_4gemm6kernel13GemmUniversalIN4cute5tupleIJiiiiEEENS1_10collective13CollectiveMmaINS1_35MainloopSm100TmaUmmaWarpSpecializedILi2ELi2ELi4ENS5_IJNS4_1CILi4EEENSA_ILi2EEENSA_ILi1EEEEEEEENS5_IJNSA_ILi256EEENSA_ILi64EEENSA_ILi128EEEEEENS_10tfloat32_tENS5_IJlSD_lEEESK_SL_NS4_8TiledMMAINS4_8MMA_AtomIJNS4_23SM100_MMA_TF32_2x1SM_SSISK_SK_fLi256ELi64ELNS4_4UMMA5MajorE0ELSQ_0ELNSP_7ScaleInE0ELSR_0EEEEEENS4_6LayoutINS5_IJSD_SD_SD_EEENS5_IJNSA_ILi0EEESW_SW_EEEEENS5_IJNS4_10UnderscoreESZ_SZ_EEEEENS4_28SM100_TMA_2SM_LOAD_MULTICASTENS4_14ComposedLayoutINS4_7SwizzleILi3ELi4ELi3EEENS4_18smem_ptr_flag_bitsILi32EEENSU_INS5_IJNSA_ILi8EEENSA_ILi32EEEEEENS5_IJS19_SD_EEEEEEEvNS4_8identityES12_S1D_vS1E_EENS_8epilogue10collective18CollectiveEpilogueINS1G_23Sm100TmaWarpSpecializedILi4ELi2ELi16ELb1ELb0EEEJNS5_IJSI_SH_SI_EEENS5_IJNSU_ISI_SD_EENSU_INSA_ILi16EEESD_EEEEESK_SL_SK_SL_NS1G_6fusion15FusionCallbacksIS1K_NS1Q_17LinearCombinationISK_fSK_fLNS_15FloatRoundStyleE2EEES1L_S1P_JEEENS4_5SM1004TMEM4LOAD26SM100_TMEM_LOAD_32dp32b16xENS4_13SM90_TMA_LOADENS13_INS14_ILi2ELi4ELi3EEES17_NSU_INS5_IJS18_S1N_EEENS5_IJS1N_SD_EEEEEEENS4_39AutoVectorizingCopyWithAssumedAlignmentILi128EEENS4_14SM90_TMA_STOREES25_S27_S27_EEEvvEEEEvNT_6ParamsE)
	.align		4
        /*000c*/ 	.word	index@(__assertfail)
	.align		4
        /*0010*/ 	.word	0x00000000
	.align		4
        /*0014*/ 	.word	0xfffffffe
	.align		4
        /*0018*/ 	.word	0x00000000
	.align		4
        /*001c*/ 	.word	0xfffffffd
	.align		4
        /*0020*/ 	.word	0x00000000
	.align		4
        /*0024*/ 	.word	0xfffffffc


//--------------------- .nv.constant4             --------------------------
	.section	.nv.constant4,"a",@progbits
	.align	8
	.align		8
.nv.constant4:
        /*0000*/ 	.dword	__assertfail
	.align		8
        /*0008*/ 	.dword	__unnamed_1
	.align		8
        /*0010*/ 	.dword	__unnamed_2
	.align		8
        /*0018*/ 	.dword	_ZN40_INTERNAL_f568126a_4_k_cu_78fc26ff_253244cuda3std3__45__cpo5beginE
	.align		8
        /*0020*/ 	.dword	_ZN40_INTERNAL_f568126a_4_k_cu_78fc26ff_253244cuda3std3__45__cpo3endE
	.align		8
        /*0028*/ 	.dword	_ZN40_INTERNAL_f568126a_4_k_cu_78fc26ff_253244cuda3std3__45__cpo6cbeginE
	.align		8
        /*0030*/ 	.dword	_ZN40_INTERNAL_f568126a_4_k_cu_78fc26ff_253244cuda3std3__45__cpo4cendE
	.align		8
        /*0038*/ 	.dword	_ZN40_INTERNAL_f568126a_4_k_cu_78fc26ff_253244cuda3std3__442_GLOBAL__N__f568126a_4_k_cu_78fc26ff_253246ignoreE
	.align		8
        /*0040*/ 	.dword	_ZN40_INTERNAL_f568126a_4_k_cu_78fc26ff_253244cuda3std3__419piecewise_constructE
	.align		8
        /*0048*/ 	.dword	_ZN40_INTERNAL_f568126a_4_k_cu_78fc26ff_253244cuda3std3__48in_placeE
	.align		8
        /*0050*/ 	.dword	_ZN40_INTERNAL_f568126a_4_k_cu_78fc26ff_253244cuda3std6ranges3__45__cpo4swapE
	.align		8
        /*0058*/ 	.dword	_ZN40_INTERNAL_f568126a_4_k_cu_78fc26ff_253244cuda3std6ranges3__45__cpo9iter_moveE
	.align		8
        /*0060*/ 	.dword	_ZN40_INTERNAL_f568126a_4_k_cu_78fc26ff_253244cute7productE
	.align		8
        /*0068*/ 	.dword	_ZN40_INTERNAL_f568126a_4_k_cu_78fc26ff_253244cute1_E
	.align		8
        /*0070*/ 	.dword	$str$25
	.align		8
        /*0078*/ 	.dword	$str$26
	.align		8
        /*0080*/ 	.dword	$str$27
	.align		8
        /*0088*/ 	.dword	$str$28


//--------------------- .text._ZN7cutlass13device_kernelINS_4gemm6kernel13GemmUniversalIN4cute5tupleIJiiiiEEENS1_10collective13CollectiveMmaINS1_35MainloopSm100TmaUmmaWarpSpecializedILi2ELi2ELi4ENS5_IJNS4_1CILi4EEENSA_ILi2EEENSA_ILi1EEEEEEEENS5_IJNSA_ILi256EEENSA_ILi64EEENSA_ILi128EEEEEENS_10tfloat32_tENS5_IJlSD_lEEESK_SL_NS4_8TiledMMAINS4_8MMA_AtomIJNS4_23SM100_MMA_TF32_2x1SM_SSISK_SK_fLi256ELi64ELNS4_4UMMA5MajorE0ELSQ_0ELNSP_7ScaleInE0ELSR_0EEEEEENS4_6LayoutINS5_IJSD_SD_SD_EEENS5_IJNSA_ILi0EEESW_SW_EEEEENS5_IJNS4_10UnderscoreESZ_SZ_EEEEENS4_28SM100_TMA_2SM_LOAD_MULTICASTENS4_14ComposedLayoutINS4_7SwizzleILi3ELi4ELi3EEENS4_18smem_ptr_flag_bitsILi32EEENSU_INS5_IJNSA_ILi8EEENSA_ILi32EEEEEENS5_IJS19_SD_EEEEEEEvNS4_8identityES12_S1D_vS1E_EENS_8epilogue10collective18CollectiveEpilogueINS1G_23Sm100TmaWarpSpecializedILi4ELi2ELi16ELb1ELb0EEEJNS5_IJSI_SH_SI_EEENS5_IJNSU_ISI_SD_EENSU_INSA_ILi16EEESD_EEEEESK_SL_SK_SL_NS1G_6fusion15FusionCallbacksIS1K_NS1Q_17LinearCombinationISK_fSK_fLNS_15FloatRoundStyleE2EEES1L_S1P_JEEENS4_5SM1004TMEM4LOAD26SM100_TMEM_LOAD_32dp32b16xENS4_13SM90_TMA_LOADENS13_INS14_ILi2ELi4ELi3EEES17_NSU_INS5_IJS18_S1N_EEENS5_IJS1N_SD_EEEEEEENS4_39AutoVectorizingCopyWithAssumedAlignmentILi128EEENS4_14SM90_TMA_STOREES25_S27_S27_EEEvvEEEEvNT_6ParamsE --------------------------
	.section	.text._ZN7cutlass13device_kernelINS_4gemm6kernel13GemmUniversalIN4cute5tupleIJiiiiEEENS1_10collective13CollectiveMmaINS1_35MainloopSm100TmaUmmaWarpSpecializedILi2ELi2ELi4ENS5_IJNS4_1CILi4EEENSA_ILi2EEENSA_ILi1EEEEEEEENS5_IJNSA_ILi256EEENSA_ILi64EEENSA_ILi128EEEEEENS_10tfloat32_tENS5_IJlSD_lEEESK_SL_NS4_8TiledMMAINS4_8MMA_AtomIJNS4_23SM100_MMA_TF32_2x1SM_SSISK_SK_fLi256ELi64ELNS4_4UMMA5MajorE0ELSQ_0ELNSP_7ScaleInE0ELSR_0EEEEEENS4_6LayoutINS5_IJSD_SD_SD_EEENS5_IJNSA_ILi0EEESW_SW_EEEEENS5_IJNS4_10UnderscoreESZ_SZ_EEEEENS4_28SM100_TMA_2SM_LOAD_MULTICASTENS4_14ComposedLayoutINS4_7SwizzleILi3ELi4ELi3EEENS4_18smem_ptr_flag_bitsILi32EEENSU_INS5_IJNSA_ILi8EEENSA_ILi32EEEEEENS5_IJS19_SD_EEEEEEEvNS4_8identityES12_S1D_vS1E_EENS_8epilogue10collective18CollectiveEpilogueINS1G_23Sm100TmaWarpSpecializedILi4ELi2ELi16ELb1ELb0EEEJNS5_IJSI_SH_SI_EEENS5_IJNSU_ISI_SD_EENSU_INSA_ILi16EEESD_EEEEESK_SL_SK_SL_NS1G_6fusion15FusionCallbacksIS1K_NS1Q_17LinearCombinationISK_fSK_fLNS_15FloatRoundStyleE2EEES1L_S1P_JEEENS4_5SM1004TMEM4LOAD26SM100_TMEM_LOAD_32dp32b16xENS4_13SM90_TMA_LOADENS13_INS14_ILi2ELi4ELi3EEES17_NSU_INS5_IJS18_S1N_EEENS5_IJS1N_SD_EEEEEEENS4_39AutoVectorizingCopyWithAssumedAlignmentILi128EEENS4_14SM90_TMA_STOREES25_S27_S27_EEEvvEEEEvNT_6ParamsE,"ax",@progbits
	.align	128
.text._ZN7cutlass13device_kernelINS_4gemm6kernel13GemmUniversalIN4cute5tupleIJiiiiEEENS1_10collective13CollectiveMmaINS1_35MainloopSm100TmaUmmaWarpSpecializedILi2ELi2ELi4ENS5_IJNS4_1CILi4EEENSA_ILi2EEENSA_ILi1EEEEEEEENS5_IJNSA_ILi256EEENSA_ILi64EEENSA_ILi128EEEEEENS_10tfloat32_tENS5_IJlSD_lEEESK_SL_NS4_8TiledMMAINS4_8MMA_AtomIJNS4_23SM100_MMA_TF32_2x1SM_SSISK_SK_fLi256ELi64ELNS4_4UMMA5MajorE0ELSQ_0ELNSP_7ScaleInE0ELSR_0EEEEEENS4_6LayoutINS5_IJSD_SD_SD_EEENS5_IJNSA_ILi0EEESW_SW_EEEEENS5_IJNS4_10UnderscoreESZ_SZ_EEEEENS4_28SM100_TMA_2SM_LOAD_MULTICASTENS4_14ComposedLayoutINS4_7SwizzleILi3ELi4ELi3EEENS4_18smem_ptr_flag_bitsILi32EEENSU_INS5_IJNSA_ILi8EEENSA_ILi32EEEEEENS5_IJS19_SD_EEEEEEEvNS4_8identityES12_S1D_vS1E_EENS_8epilogue10collective18CollectiveEpilogueINS1G_23Sm100TmaWarpSpecializedILi4ELi2ELi16ELb1ELb0EEEJNS5_IJSI_SH_SI_EEENS5_IJNSU_ISI_SD_EENSU_INSA_ILi16EEESD_EEEEESK_SL_SK_SL_NS1G_6fusion15FusionCallbacksIS1K_NS1Q_17LinearCombinationISK_fSK_fLNS_15FloatRoundStyleE2EEES1L_S1P_JEEENS4_5SM1004TMEM4LOAD26SM100_TMEM_LOAD_32dp32b16xENS4_13SM90_TMA_LOADENS13_INS14_ILi2ELi4ELi3EEES17_NSU_INS5_IJS18_S1N_EEENS5_IJS1N_SD_EEEEEEENS4_39AutoVectorizingCopyWithAssumedAlignmentILi128EEENS4_14SM90_TMA_STOREES25_S27_S27_EEEvvEEEEvNT_6ParamsE:
        .type           _ZN7cutlass13device_kernelINS_4gemm6kernel13GemmUniversalIN4cute5tupleIJiiiiEEENS1_10collective13CollectiveMmaINS1_35MainloopSm100TmaUmmaWarpSpecializedILi2ELi2ELi4ENS5_IJNS4_1CILi4EEENSA_ILi2EEENSA_ILi1EEEEEEEENS5_IJNSA_ILi256EEENSA_ILi64EEENSA_ILi128EEEEEENS_10tfloat32_tENS5_IJlSD_lEEESK_SL_NS4_8TiledMMAINS4_8MMA_AtomIJNS4_23SM100_MMA_TF32_2x1SM_SSISK_SK_fLi256ELi64ELNS4_4UMMA5MajorE0ELSQ_0ELNSP_7ScaleInE0ELSR_0EEEEEENS4_6LayoutINS5_IJSD_SD_SD_EEENS5_IJNSA_ILi0EEESW_SW_EEEEENS5_IJNS4_10UnderscoreESZ_SZ_EEEEENS4_28SM100_TMA_2SM_LOAD_MULTICASTENS4_14ComposedLayoutINS4_7SwizzleILi3ELi4ELi3EEENS4_18smem_ptr_flag_bitsILi32EEENSU_INS5_IJNSA_ILi8EEENSA_ILi32EEEEEENS5_IJS19_SD_EEEEEEEvNS4_8identityES12_S1D_vS1E_EENS_8epilogue10collective18CollectiveEpilogueINS1G_23Sm100TmaWarpSpecializedILi4ELi2ELi16ELb1ELb0EEEJNS5_IJSI_SH_SI_EEENS5_IJNSU_ISI_SD_EENSU_INSA_ILi16EEESD_EEEEESK_SL_SK_SL_NS1G_6fusion15FusionCallbacksIS1K_NS1Q_17LinearCombinationISK_fSK_fLNS_15FloatRoundStyleE2EEES1L_S1P_JEEENS4_5SM1004TMEM4LOAD26SM100_TMEM_LOAD_32dp32b16xENS4_13SM90_TMA_LOADENS13_INS14_ILi2ELi4ELi3EEES17_NSU_INS5_IJS18_S1N_EEENS5_IJS1N_SD_EEEEEEENS4_39AutoVectorizingCopyWithAssumedAlignmentILi128EEENS4_14SM90_TMA_STOREES25_S27_S27_EEEvvEEEEvNT_6ParamsE,@function
        .size           _ZN7cutlass13device_kernelINS_4gemm6kernel13GemmUniversalIN4cute5tupleIJiiiiEEENS1_10collective13CollectiveMmaINS1_35MainloopSm100TmaUmmaWarpSpecializedILi2ELi2ELi4ENS5_IJNS4_1CILi4EEENSA_ILi2EEENSA_ILi1EEEEEEEENS5_IJNSA_ILi256EEENSA_ILi64EEENSA_ILi128EEEEEENS_10tfloat32_tENS5_IJlSD_lEEESK_SL_NS4_8TiledMMAINS4_8MMA_AtomIJNS4_23SM100_MMA_TF32_2x1SM_SSISK_SK_fLi256ELi64ELNS4_4UMMA5MajorE0ELSQ_0ELNSP_7ScaleInE0ELSR_0EEEEEENS4_6LayoutINS5_IJSD_SD_SD_EEENS5_IJNSA_ILi0EEESW_SW_EEEEENS5_IJNS4_10UnderscoreESZ_SZ_EEEEENS4_28SM100_TMA_2SM_LOAD_MULTICASTENS4_14ComposedLayoutINS4_7SwizzleILi3ELi4ELi3EEENS4_18smem_ptr_flag_bitsILi32EEENSU_INS5_IJNSA_ILi8EEENSA_ILi32EEEEEENS5_IJS19_SD_EEEEEEEvNS4_8identityES12_S1D_vS1E_EENS_8epilogue10collective18CollectiveEpilogueINS1G_23Sm100TmaWarpSpecializedILi4ELi2ELi16ELb1ELb0EEEJNS5_IJSI_SH_SI_EEENS5_IJNSU_ISI_SD_EENSU_INSA_ILi16EEESD_EEEEESK_SL_SK_SL_NS1G_6fusion15FusionCallbacksIS1K_NS1Q_17LinearCombinationISK_fSK_fLNS_15FloatRoundStyleE2EEES1L_S1P_JEEENS4_5SM1004TMEM4LOAD26SM100_TMEM_LOAD_32dp32b16xENS4_13SM90_TMA_LOADENS13_INS14_ILi2ELi4ELi3EEES17_NSU_INS5_IJS18_S1N_EEENS5_IJS1N_SD_EEEEEEENS4_39AutoVectorizingCopyWithAssumedAlignmentILi128EEENS4_14SM90_TMA_STOREES25_S27_S27_EEEvvEEEEvNT_6ParamsE,(.L_x_195 - _ZN7cutlass13device_kernelINS_4gemm6kernel13GemmUniversalIN4cute5tupleIJiiiiEEENS1_10collective13CollectiveMmaINS1_35MainloopSm100TmaUmmaWarpSpecializedILi2ELi2ELi4ENS5_IJNS4_1CILi4EEENSA_ILi2EEENSA_ILi1EEEEEEEENS5_IJNSA_ILi256EEENSA_ILi64EEENSA_ILi128EEEEEENS_10tfloat32_tENS5_IJlSD_lEEESK_SL_NS4_8TiledMMAINS4_8MMA_AtomIJNS4_23SM100_MMA_TF32_2x1SM_SSISK_SK_fLi256ELi64ELNS4_4UMMA5MajorE0ELSQ_0ELNSP_7ScaleInE0ELSR_0EEEEEENS4_6LayoutINS5_IJSD_SD_SD_EEENS5_IJNSA_ILi0EEESW_SW_EEEEENS5_IJNS4_10UnderscoreESZ_SZ_EEEEENS4_28SM100_TMA_2SM_LOAD_MULTICASTENS4_14ComposedLayoutINS4_7SwizzleILi3ELi4ELi3EEENS4_18smem_ptr_flag_bitsILi32EEENSU_INS5_IJNSA_ILi8EEENSA_ILi32EEEEEENS5_IJS19_SD_EEEEEEEvNS4_8identityES12_S1D_vS1E_EENS_8epilogue10collective18CollectiveEpilogueINS1G_23Sm100TmaWarpSpecializedILi4ELi2ELi16ELb1ELb0EEEJNS5_IJSI_SH_SI_EEENS5_IJNSU_ISI_SD_EENSU_INSA_ILi16EEESD_EEEEESK_SL_SK_SL_NS1G_6fusion15FusionCallbacksIS1K_NS1Q_17LinearCombinationISK_fSK_fLNS_15FloatRoundStyleE2EEES1L_S1P_JEEENS4_5SM1004TMEM4LOAD26SM100_TMEM_LOAD_32dp32b16xENS4_13SM90_TMA_LOADENS13_INS14_ILi2ELi4ELi3EEES17_NSU_INS5_IJS18_S1N_EEENS5_IJS1N_SD_EEEEEEENS4_39AutoVectorizingCopyWithAssumedAlignmentILi128EEENS4_14SM90_TMA_STOREES25_S27_S27_EEEvvEEEEvNT_6ParamsE)
        .other          _ZN7cutlass13device_kernelINS_4gemm6kernel13GemmUniversalIN4cute5tupleIJiiiiEEENS1_10collective13CollectiveMmaINS1_35MainloopSm100TmaUmmaWarpSpecializedILi2ELi2ELi4ENS5_IJNS4_1CILi4EEENSA_ILi2EEENSA_ILi1EEEEEEEENS5_IJNSA_ILi256EEENSA_ILi64EEENSA_ILi128EEEEEENS_10tfloat32_tENS5_IJlSD_lEEESK_SL_NS4_8TiledMMAINS4_8MMA_AtomIJNS4_23SM100_MMA_TF32_2x1SM_SSISK_SK_fLi256ELi64ELNS4_4UMMA5MajorE0ELSQ_0ELNSP_7ScaleInE0ELSR_0EEEEEENS4_6LayoutINS5_IJSD_SD_SD_EEENS5_IJNSA_ILi0EEESW_SW_EEEEENS5_IJNS4_10UnderscoreESZ_SZ_EEEEENS4_28SM100_TMA_2SM_LOAD_MULTICASTENS4_14ComposedLayoutINS4_7SwizzleILi3ELi4ELi3EEENS4_18smem_ptr_flag_bitsILi32EEENSU_INS5_IJNSA_ILi8EEENSA_ILi32EEEEEENS5_IJS19_SD_EEEEEEEvNS4_8identityES12_S1D_vS1E_EENS_8epilogue10collective18CollectiveEpilogueINS1G_23Sm100TmaWarpSpecializedILi4ELi2ELi16ELb1ELb0EEEJNS5_IJSI_SH_SI_EEENS5_IJNSU_ISI_SD_EENSU_INSA_ILi16EEESD_EEEEESK_SL_SK_SL_NS1G_6fusion15FusionCallbacksIS1K_NS1Q_17LinearCombinationISK_fSK_fLNS_15FloatRoundStyleE2EEES1L_S1P_JEEENS4_5SM1004TMEM4LOAD26SM100_TMEM_LOAD_32dp32b16xENS4_13SM90_TMA_LOADENS13_INS14_ILi2ELi4ELi3EEES17_NSU_INS5_IJS18_S1N_EEENS5_IJS1N_SD_EEEEEEENS4_39AutoVectorizingCopyWithAssumedAlignmentILi128EEENS4_14SM90_TMA_STOREES25_S27_S27_EEEvvEEEEvNT_6ParamsE,@"STO_CUDA_ENTRY STV_DEFAULT"
_ZN7cutlass13device_kernelINS_4gemm6kernel13GemmUniversalIN4cute5tupleIJiiiiEEENS1_10collective13CollectiveMmaINS1_35MainloopSm100TmaUmmaWarpSpecializedILi2ELi2ELi4ENS5_IJNS4_1CILi4EEENSA_ILi2EEENSA_ILi1EEEEEEEENS5_IJNSA_ILi256EEENSA_ILi64EEENSA_ILi128EEEEEENS_10tfloat32_tENS5_IJlSD_lEEESK_SL_NS4_8TiledMMAINS4_8MMA_AtomIJNS4_23SM100_MMA_TF32_2x1SM_SSISK_SK_fLi256ELi64ELNS4_4UMMA5MajorE0ELSQ_0ELNSP_7ScaleInE0ELSR_0EEEEEENS4_6LayoutINS5_IJSD_SD_SD_EEENS5_IJNSA_ILi0EEESW_SW_EEEEENS5_IJNS4_10UnderscoreESZ_SZ_EEEEENS4_28SM100_TMA_2SM_LOAD_MULTICASTENS4_14ComposedLayoutINS4_7SwizzleILi3ELi4ELi3EEENS4_18smem_ptr_flag_bitsILi32EEENSU_INS5_IJNSA_ILi8EEENSA_ILi32EEEEEENS5_IJS19_SD_EEEEEEEvNS4_8identityES12_S1D_vS1E_EENS_8epilogue10collective18CollectiveEpilogueINS1G_23Sm100TmaWarpSpecializedILi4ELi2ELi16ELb1ELb0EEEJNS5_IJSI_SH_SI_EEENS5_IJNSU_ISI_SD_EENSU_INSA_ILi16EEESD_EEEEESK_SL_SK_SL_NS1G_6fusion15FusionCallbacksIS1K_NS1Q_17LinearCombinationISK_fSK_fLNS_15FloatRoundStyleE2EEES1L_S1P_JEEENS4_5SM1004TMEM4LOAD26SM100_TMEM_LOAD_32dp32b16xENS4_13SM90_TMA_LOADENS13_INS14_ILi2ELi4ELi3EEES17_NSU_INS5_IJS18_S1N_EEENS5_IJS1N_SD_EEEEEEENS4_39AutoVectorizingCopyWithAssumedAlignmentILi128EEENS4_14SM90_TMA_STOREES25_S27_S27_EEEvvEEEEvNT_6ParamsE:
[----:B------:R-:W1:Y:S01]  /*0000*/  LDC R1, c[0x0][0x37c] ;  /* 0x0000df00ff017b82 */ /* 0x000e620000000800 */
[----:B------:R-:W2:Y:S01]  /*0010*/  S2R R71, SR_TID.X ;  /* 0x0000000000477919 */ /* 0x000ea20000002100 */
[----:B------:R-:W3:Y:S06]  /*0020*/  LDCU.64 UR8, c[0x0][0x890] ;  /* 0x00011200ff0877ac */ /* 0x000eec0008000a00 */
[----:B------:R-:W4:Y:S01]  /*0030*/  S2UR UR4, SR_CgaCtaId ;  /* 0x00000000000479c3 */ /* 0x000f220000008800 */
[----:B------:R-:W-:Y:S02]  /*0040*/  PRMT R56, RZ, 0x7610, R56 ;  /* 0x00007610ff387816 */ /* 0x000fe40000000038 */
[----:B------:R-:W-:-:S02]  /*0050*/  ELECT P0, URZ, PT ;  /* 0x0000000000ff782f */ /* 0x000fc40003800000 */
[----:B---3--:R-:W-:-:S04]  /*0060*/  ISETP.NE.U32.AND P1, PT, RZ, UR8, PT ;  /* 0x00000008ff007c0c */ /* 0x008fc8000bf25070 */
[----:B------:R-:W-:Y:S01]  /*0070*/  ISETP.NE.AND.EX P2, PT, RZ, UR9, PT, P1 ;  /* 0x00000009ff007c0c */ /* 0x000fe2000bf45310 */
[----:B----4-:R-:W-:Y:S01]  /*0080*/  IMAD.U32 R60, RZ, RZ, UR4 ;  /* 0x00000004ff3c7e24 */ /* 0x010fe2000f8e00ff */
[----:B------:R-:W-:Y:S02]  /*0090*/  ULOP3.LUT UR5, UR4, 0x1, URZ, 0xc0, !UPT ;  /* 0x0000000104057892 */ /* 0x000fe4000f8ec0ff */
[----:B------:R-:W-:Y:S01]  /*00a0*/  ULOP3.LUT UR4, UR4, 0x1, URZ, 0x3c, !UPT ;  /* 0x0000000104047892 */ /* 0x000fe2000f8e3cff */
[----:B--2---:R-:W-:-:S03]  /*00b0*/  SHF.R.U32.HI R57, RZ, 0x5, R71 ;  /* 0x00000005ff397819 */ /* 0x004fc60000011647 */
[----:B------:R-:W-:Y:S02]  /*00c0*/  IMAD.U32 R2, RZ, RZ, UR5 ;  /* 0x00000005ff027e24 */ /* 0x000fe4000f8e00ff */
[----:B------:R-:W2:Y:S02]  /*00d0*/  SHFL.IDX PT, R0, R57, RZ, 0x1f ;  /* 0x00001fff39007589 */ /* 0x000ea400000e0000 */
[----:B--2---:R-:W-:Y:S01]  /*00e0*/  R2UR UR21, R0 ;  /* 0x00000000001572ca */ /* 0x004fe200000e0000 */
[----:B------:R-:W-:Y:S01]  /*00f0*/  IMAD.U32 R0, RZ, RZ, UR4 ;  /* 0x00000004ff007e24 */ /* 0x000fe2000f8e00ff */
[----:B-1----:R-:W-:-:S13]  /*0100*/  @P2 BRA `(.L_x_0) ;  /* 0x0000000000302947 */ /* 0x002fda0003800000 */
[----:B------:R-:W1:Y:S02]  /*0110*/  LDCU.64 UR4, c[0x0][0x888] ;  /* 0x00011100ff0477ac */ /* 0x000e640008000a00 */
[----:B-1----:R-:W-:-:S04]  /*0120*/  UISETP.NE.U32.AND UP0, UPT, UR4, URZ, UPT ;  /* 0x000000ff0400728c */ /* 0x002fc8000bf05070 */
[----:B------:R-:W-:-:S09]  /*0130*/  UISETP.NE.AND.EX UP0, UPT, UR5, URZ, UPT, UP0 ;  /* 0x000000ff0500728c */ /* 0x000fd2000bf05300 */
[----:B------:R-:W-:Y:S05]  /*0140*/  BRA.U !UP0, `(.L_x_1) ;  /* 0x0000000108147547 */ /* 0x000fea000b800000 */
[----:B------:R-:W1:Y:S01]  /*0150*/  LDC.64 R26, c[0x0][0x888] ;  /* 0x00022200ff1a7b82 */ /* 0x000e620000000a00 */
[----:B------:R-:W1:Y:S02]  /*0160*/  LDCU.64 UR4, c[0x0][0x358] ;  /* 0x00006b00ff0477ac */ /* 0x000e640008000a00 */
[----:B-1----:R1:W5:Y:S01]  /*0170*/  LDG.E R26, desc[UR4][R26.64] ;  /* 0x000000041a1a7981 */ /* 0x002362000c1e1900 */
[----:B------:R-:W-:Y:S01]  /*0180*/  HFMA2 R56, -RZ, RZ, 0, 5.9604644775390625e-08 ;  /* 0x00000001ff387431 */ /* 0x000fe200000001ff */
[----:B------:R-:W-:Y:S05]  /*0190*/  BRA `(.L_x_0) ;  /* 0x00000000000c7947 */ /* 0x000fea0003800000 */
.L_x_1:
[----:B------:R-:W1:Y:S01]  /*01a0*/  LDCU UR4, c[0x0][0x880] ;  /* 0x00011000ff0477ac */ /* 0x000e620008000800 */
[----:B------:R-:W-:Y:S01]  /*01b0*/  HFMA2 R56, -RZ, RZ, 0, 5.9604644775390625e-08 ;  /* 0x00000001ff387431 */ /* 0x000fe200000001ff */
[----:B-1----:R-:W-:-:S07]  /*01c0*/  MOV R26, UR4 ;  /* 0x00000004001a7c02 */ /* 0x002fce0008000f00 */
.L_x_0:
[----:B------:R-:W2:Y:S02]  /*01d0*/  LDCU.64 UR4, c[0x0][0x8b0] ;  /* 0x00011600ff0477ac */ /* 0x000ea40008000a00 */
[----:B--2---:R-:W-:-:S04]  /*01e0*/  UISETP.NE.U32.AND UP0, UPT, UR4, URZ, UPT ;  /* 0x000000ff0400728c */ /* 0x004fc8000bf05070 */
[----:B------:R-:W-:-:S09]  /*01f0*/  UISETP.NE.AND.EX UP0, UPT, UR5, URZ, UPT, UP0 ;  /* 0x000000ff0500728c */ /* 0x000fd2000bf05300 */
[----:B------:R-:W-:Y:S05]  /*0200*/  BRA.U UP0, `(.L_x_2) ;  /* 0x0000000100287547 */ /* 0x000fea000b800000 */
[----:B------:R-:W2:Y:S02]  /*0210*/  LDCU.64 UR4, c[0x0][0x8a8] ;  /* 0x00011500ff0477ac */ /* 0x000ea40008000a00 */
[----:B--2---:R-:W-:-:S04]  /*0220*/  UISETP.NE.U32.AND UP0, UPT, UR4, URZ, UPT ;  /* 0x000000ff0400728c */ /* 0x004fc8000bf05070 */
[----:B------:R-:W-:-:S09]  /*0230*/  UISETP.NE.AND.EX UP0, UPT, UR5, URZ, UPT, UP0 ;  /* 0x000000ff0500728c */ /* 0x000fd2000bf05300 */
[----:B------:R-:W-:Y:S05]  /*0240*/  BRA.U !UP0, `(.L_x_3) ;  /* 0x0000000108107547 */ /* 0x000fea000b800000 */
[----:B------:R-:W2:Y:S01]  /*0250*/  LDC.64 R24, c[0x0][0x8a8] ;  /* 0x00022a00ff187b82 */ /* 0x000ea20000000a00 */
[----:B------:R-:W2:Y:S02]  /*0260*/  LDCU.64 UR4, c[0x0][0x358] ;  /* 0x00006b00ff0477ac */ /* 0x000ea40008000a00 */
[----:B--2---:R2:W5:Y:S01]  /*0270*/  LDG.E R24, desc[UR4][R24.64] ;  /* 0x0000000418187981 */ /* 0x004562000c1e1900 */
[----:B------:R-:W-:Y:S05]  /*0280*/  BRA `(.L_x_2) ;  /* 0x0000000000087947 */ /* 0x000fea0003800000 */
.L_x_3:
[----:B------:R-:W2:Y:S02]  /*0290*/  LDCU UR4, c[0x0][0x8a0] ;  /* 0x00011400ff0477ac */ /* 0x000ea40008000800 */
[----:B--2---:R-:W-:Y:S02]  /*02a0*/  MOV R24, UR4 ;  /* 0x0000000400187c02 */ /* 0x004fe40008000f00 */
.L_x_2:
[----:B------:R-:W-:Y:S01]  /*02b0*/  IMAD.U32 R3, RZ, RZ, UR21 ;  /* 0x00000015ff037e24 */ /* 0x000fe2000f8e00ff */
[----:B------:R-:W-:Y:S04]  /*02c0*/  BSSY.RECONVERGENT B0, `(.L_x_4) ;  /* 0x000000c000007945 */ /* 0x000fe80003800200 */
[C---:B------:R-:W-:Y:S02]  /*02d0*/  ISETP.NE.OR P3, PT, R3.reuse, 0x1, !P0 ;  /* 0x000000010300780c */ /* 0x040fe40004765670 */
[----:B------:R-:W-:-:S11]  /*02e0*/  ISETP.NE.OR P2, PT, R3, 0x3, !P0 ;  /* 0x000000030300780c */ /* 0x000fd60004745670 */
[----:B------:R-:W-:Y:S05]  /*02f0*/  @P3 BRA `(.L_x_5) ;  /* 0x0000000000203947 */ /* 0x000fea0003800000 */
[----:B------:R-:W3:Y:S02]  /*0300*/  LDCU.64 UR4, c[0x0][0x348] ;  /* 0x00006900ff0477ac */ /* 0x000ee40008000a00 */
[----:B---3--:R-:W-:Y:S02]  /*0310*/  UIADD3 UR6, UP1, UPT, UR4, 0x80, URZ ;  /* 0x0000008004067890 */ /* 0x008fe4000ff3e0ff */
[----:B------:R-:W-:Y:S02]  /*0320*/  UIADD3 UR4, UP0, UPT, UR4, 0x180, URZ ;  /* 0x0000018004047890 */ /* 0x000fe4000ff1e0ff */
[----:B------:R-:W-:Y:S02]  /*0330*/  UIADD3.X UR7, UPT, UPT, URZ, UR5, URZ, UP1, !UPT ;  /* 0x00000005ff077290 */ /* 0x000fe40008ffe4ff */
[----:B------:R-:W-:-:S07]  /*0340*/  UIADD3.X UR5, UPT, UPT, URZ, UR5, URZ, UP0, !UPT ;  /* 0x00000005ff057290 */ /* 0x000fce00087fe4ff */
[----:B------:R3:W-:Y:S02]  /*0350*/  UTMACCTL.PF [UR6] ;  /* 0x00000000060079b9 */ /* 0x0007e40008040000 */
[----:B------:R3:W-:Y:S02]  /*0360*/  UTMACCTL.PF [UR4] ;  /* 0x00000000040079b9 */ /* 0x0007e40008040000 */
[----:B---3--:R-:W-:Y:S01]  /*0370*/  NOP ;  /* 0x0000000000007918 */ /* 0x008fe20000000000 */
.L_x_5:
[----:B------:R-:W-:Y:S05]  /*0380*/  BSYNC.RECONVERGENT B0 ;  /* 0x0000000000007941 */ /* 0x000fea0003800200 */
.L_x_4:
[----:B------:R-:W-:Y:S04]  /*0390*/  BSSY.RECONVERGENT B0, `(.L_x_6) ;  /* 0x000000a000007945 */ /* 0x000fe80003800200 */
        /* <DEDUP_REMOVED lines=9> */
.L_x_7:
[----:B------:R-:W-:Y:S05]  /*0430*/  BSYNC.RECONVERGENT B0 ;  /* 0x0000000000007941 */ /* 0x000fea0003800200 */
.L_x_6:
[----:B------:R-:W3:Y:S01]  /*0440*/  LDCU.64 UR4, c[0x0][0x888] ;  /* 0x00011100ff0477ac */ /* 0x000ee20008000a00 */
[----:B------:R-:W-:Y:S01]  /*0450*/  ISETP.NE.AND.EX P1, PT, RZ, UR9, PT, P1 ;  /* 0x00000009ff007c0c */ /* 0x000fe2000bf25310 */
[----:B------:R-:W-:Y:S01]  /*0460*/  UPLOP3.LUT UP5, UPT, UPT, UPT, UPT, 0x80, 0x8 ;  /* 0x000000000008789c */ /* 0x000fe20003faf070 */
[----:B---3--:R-:W-:-:S04]  /*0470*/  ISETP.NE.U32.AND P2, PT, RZ, UR4, PT ;  /* 0x00000004ff007c0c */ /* 0x008fc8000bf45070 */
[----:B------:R-:W-:-:S13]  /*0480*/  ISETP.NE.AND.EX P2, PT, RZ, UR5, PT, P2 ;  /* 0x00000005ff007c0c */ /* 0x000fda000bf45320 */
[----:B------:R-:W-:Y:S05]  /*0490*/  @P2 BRA P1, `(.L_x_8) ;  /* 0x0000000000282947 */ /* 0x000fea0000800000 */
[----:B------:R-:W-:Y:S01]  /*04a0*/  UISETP.NE.U32.AND UP0, UPT, UR8, URZ, UPT ;  /* 0x000000ff0800728c */ /* 0x000fe2000bf05070 */
[----:B-----5:R-:W-:Y:S01]  /*04b0*/  FSETP.NEU.AND P1, PT, R26, RZ, PT ;  /* 0x000000ff1a00720b */ /* 0x020fe20003f2d000 */
[----:B------:R-:W-:Y:S02]  /*04c0*/  UISETP.NE.U32.AND UP2, UPT, UR4, URZ, UPT ;  /* 0x000000ff0400728c */ /* 0x000fe4000bf45070 */
[----:B------:R-:W-:Y:S02]  /*04d0*/  UISETP.NE.AND.EX UP1, UPT, UR9, URZ, UPT, UP0 ;  /* 0x000000ff0900728c */ /* 0x000fe4000bf25300 */
[----:B------:R-:W-:-:S04]  /*04e0*/  UISETP.NE.AND.EX UP0, UPT, UR5, URZ, UPT, UP2 ;  /* 0x000000ff0500728c */ /* 0x000fc8000bf05320 */
[----:B------:R-:W-:-:S04]  /*04f0*/  USEL UR4, URZ, 0xffffffff, UP0 ;  /* 0xffffffffff047887 */ /* 0x000fc80008000000 */
[----:B------:R-:W-:Y:S01]  /*0500*/  VOTEU.ANY UP0, P1 ;  /* 0x0000000000ff7886 */ /* 0x000fe20000800100 */
[----:B------:R-:W-:-:S04]  /*0510*/  @!UP1 USEL UR4, URZ, 0xffffffff, UP0 ;  /* 0xffffffffff049887 */ /* 0x000fc80008000000 */
[----:B------:R-:W-:-:S04]  /*0520*/  ULOP3.LUT UR4, UR4, 0x1, URZ, 0xc0, !UPT ;  /* 0x0000000104047892 */ /* 0x000fc8000f8ec0ff */
[----:B------:R-:W-:-:S11]  /*0530*/  UISETP.NE.U32.AND UP5, UPT, UR4, 0x1, UPT ;  /* 0x000000010400788c */ /* 0x000fd6000bfa5070 */
.L_x_8:
[----:B------:R-:W3:Y:S01]  /*0540*/  SHFL.IDX PT, R3, R57, RZ, 0x1f ;  /* 0x00001fff39037589 */ /* 0x000ee200000e0000 */
[----:B------:R-:W-:Y:S01]  /*0550*/  R2UR UR4, R2 ;  /* 0x00000000020472ca */ /* 0x000fe200000e0000 */
[----:B------:R-:W-:-:S04]  /*0560*/  UISETP.NE.AND UP0, UPT, UR21, 0x2, UPT ;  /* 0x000000021500788c */ /* 0x000fc8000bf05270 */
[----:B------:R-:W-:-:S08]  /*0570*/  USEL UR46, URZ, 0x1, UP0 ;  /* 0x00000001ff2e7887 */ /* 0x000fd00008000000 */
[----:B------:R-:W-:-:S06]  /*0580*/  UISETP.EQ.AND UP1, UPT, UR4, URZ, !UP0 ;  /* 0x000000ff0400728c */ /* 0x000fcc000c722270 */
[----:B------:R-:W-:Y:S02]  /*0590*/  PLOP3.LUT P4, PT, P0, PT, UP1, 0x80, 0x8 ;  /* 0x000000000008781c */ /* 0x000fe4000078f018 */
[----:B---3--:R-:W-:-:S13]  /*05a0*/  ISETP.NE.AND P1, PT, R3, RZ, PT ;  /* 0x000000ff0300720c */ /* 0x008fda0003f25270 */
[----:B------:R-:W-:Y:S05]  /*05b0*/  @P1 BRA `(.L_x_9) ;  /* 0x0000000000481947 */ /* 0x000fea0003800000 */
[----:B------:R-:W-:Y:S01]  /*05c0*/  R2UR UR5, R60 ;  /* 0x000000003c0572ca */ /* 0x000fe200000e0000 */
[----:B------:R-:W-:Y:S01]  /*05d0*/  UMOV UR4, 0x400 ;  /* 0x0000040000047882 */ /* 0x000fe20000000000 */
[----:B------:R-:W-:Y:S01]  /*05e0*/  UMOV UR8, 0x1 ;  /* 0x0000000100087882 */ /* 0x000fe20000000000 */
[----:B------:R-:W-:Y:S01]  /*05f0*/  UMOV UR6, 0x3 ;  /* 0x0000000300067882 */ /* 0x000fe20000000000 */
[----:B------:R-:W-:-:S04]  /*0600*/  UIADD3 UR8, UPT, UPT, -UR8, 0x100000, URZ ;  /* 0x0010000008087890 */ /* 0x000fc8000fffe1ff */
[----:B------:R-:W-:Y:S02]  /*0610*/  USHF.L.U32 UR9, UR8, 0xb, URZ ;  /* 0x0000000b08097899 */ /* 0x000fe400080006ff */
[----:B------:R-:W-:Y:S02]  /*0620*/  USHF.L.U32 UR8, UR8, 0x1, URZ ;  /* 0x0000000108087899 */ /* 0x000fe400080006ff */
[----:B------:R-:W-:-:S04]  /*0630*/  UIADD3 UR6, UPT, UPT, -UR6, 0x100000, URZ ;  /* 0x0010000006067890 */ /* 0x000fc8000fffe1ff */
[----:B------:R-:W-:Y:S02]  /*0640*/  USHF.L.U32 UR7, UR6, 0xb, URZ ;  /* 0x0000000b06077899 */ /* 0x000fe400080006ff */
[----:B------:R-:W-:Y:S01]  /*0650*/  USHF.L.U32 UR6, UR6, 0x1, URZ ;  /* 0x0000000106067899 */ /* 0x000fe200080006ff */
[----:B------:R-:W-:Y:S01]  /*0660*/  ELECT P1, URZ, PT ;  /* 0x0000000000ff782f */ /* 0x000fe20003820000 */
[----:B------:R-:W-:Y:S01]  /*0670*/  ULEA UR4, UR5, UR4, 0x18 ;  /* 0x0000000405047291 */ /* 0x000fe2000f8ec0ff */
[----:B------:R-:W3:Y:S11]  /*0680*/  FENCE.VIEW.ASYNC.S ;  /* 0x00000000000073c6 */ /* 0x000ef60000000000 */
[----:B---3--:R3:W4:Y:S01]  /*0690*/  SYNCS.EXCH.64 URZ, [UR4], UR8 ;  /* 0x0000000804ff75b2 */ /* 0x0087220008000100 */
[----:B------:R3:W1:Y:S01]  /*06a0*/  SYNCS.EXCH.64 URZ, [UR4+0x10], UR6 ;  /* 0x0000100604ff75b2 */ /* 0x0006620008000100 */
[----:B------:R3:W1:Y:S01]  /*06b0*/  SYNCS.EXCH.64 URZ, [UR4+0x8], UR8 ;  /* 0x0000080804ff75b2 */ /* 0x0006620008000100 */
[----:B------:R3:W1:Y:S01]  /*06c0*/  SYNCS.EXCH.64 URZ, [UR4+0x18], UR6 ;  /* 0x0000180604ff75b2 */ /* 0x0006620008000100 */
[----:B------:R-:W-:Y:S01]  /*06d0*/  NOP ;  /* 0x0000000000007918 */ /* 0x000fe20000000000 */
.L_x_9:
[----:B------:R-:W2:Y:S01]  /*06e0*/  SHFL.IDX PT, R3, R57, RZ, 0x1f ;  /* 0x00001fff39037589 */ /* 0x000ea200000e0000 */
[----:B------:R-:W-:Y:S01]  /*06f0*/  NOP ;  /* 0x0000000000007918 */ /* 0x000fe20000000000 */
[----:B--2---:R-:W-:-:S13]  /*0700*/  ISETP.NE.AND P1, PT, R3, 0x1, PT ;  /* 0x000000010300780c */ /* 0x004fda0003f25270 */
[----:B------:R-:W-:Y:S05]  /*0710*/  @P1 BRA `(.L_x_10) ;  /* 0x0000000000581947 */ /* 0x000fea0003800000 */
[----:B------:R-:W-:Y:S01]  /*0720*/  R2UR UR5, R60 ;  /* 0x000000003c0572ca */ /* 0x000fe200000e0000 */
[----:B---3--:R-:W-:Y:S01]  /*0730*/  UMOV UR4, 0x400 ;  /* 0x0000040000047882 */ /* 0x008fe20000000000 */
        /* <DEDUP_REMOVED lines=10> */
[----:B------:R-:W2:Y:S11]  /*07e0*/  FENCE.VIEW.ASYNC.S ;  /* 0x00000000000073c6 */ /* 0x000eb60000000000 */
[----:B--2---:R2:W3:Y:S01]  /*07f0*/  SYNCS.EXCH.64 URZ, [UR4+0x20], UR8 ;  /* 0x0000200804ff75b2 */ /* 0x0044e20008000100 */
[----:B------:R2:W1:Y:S01]  /*0800*/  SYNCS.EXCH.64 URZ, [UR4+0x40], UR6 ;  /* 0x0000400604ff75b2 */ /* 0x0004620008000100 */
[----:B------:R2:W1:Y:S01]  /*0810*/  SYNCS.EXCH.64 URZ, [UR4+0x28], UR8 ;  /* 0x0000280804ff75b2 */ /* 0x0004620008000100 */
[----:B------:R2:W1:Y:S01]  /*0820*/  SYNCS.EXCH.64 URZ, [UR4+0x48], UR6 ;  /* 0x0000480604ff75b2 */ /* 0x0004620008000100 */
[----:B------:R2:W1:Y:S01]  /*0830*/  SYNCS.EXCH.64 URZ, [UR4+0x30], UR8 ;  /* 0x0000300804ff75b2 */ /* 0x0004620008000100 */
[----:B------:R2:W1:Y:S01]  /*0840*/  SYNCS.EXCH.64 URZ, [UR4+0x50], UR6 ;  /* 0x0000500604ff75b2 */ /* 0x0004620008000100 */
[----:B------:R2:W1:Y:S01]  /*0850*/  SYNCS.EXCH.64 URZ, [UR4+0x38], UR8 ;  /* 0x0000380804ff75b2 */ /* 0x0004620008000100 */
[----:B------:R2:W1:Y:S01]  /*0860*/  SYNCS.EXCH.64 URZ, [UR4+0x58], UR6 ;  /* 0x0000580604ff75b2 */ /* 0x0004620008000100 */
[----:B------:R-:W-:Y:S01]  /*0870*/  NOP ;  /* 0x0000000000007918 */ /* 0x000fe20000000000 */
.L_x_10:
[----:B------:R-:W4:Y:S01]  /*0880*/  SHFL.IDX PT, R3, R57, RZ, 0x1f ;  /* 0x00001fff39037589 */ /* 0x000f2200000e0000 */
[----:B------:R-:W-:Y:S01]  /*0890*/  NOP ;  /* 0x0000000000007918 */ /* 0x000fe20000000000 */
[----:B----4-:R-:W-:-:S13]  /*08a0*/  ISETP.NE.AND P1, PT, R3, 0x3, PT ;  /* 0x000000030300780c */ /* 0x010fda0003f25270 */
[----:B------:R-:W-:Y:S05]  /*08b0*/  @P1 BRA `(.L_x_11) ;  /* 0x0000000000301947 */ /* 0x000fea0003800000 */
[----:B------:R-:W-:Y:S01]  /*08c0*/  R2UR UR5, R60 ;  /* 0x000000003c0572ca */ /* 0x000fe200000e0000 */
[----:B--23--:R-:W-:Y:S01]  /*08d0*/  UMOV UR6, 0x400 ;  /* 0x0000040000067882 */ /* 0x00cfe20000000000 */
[----:B------:R-:W-:Y:S01]  /*08e0*/  UMOV UR4, 0x20 ;  /* 0x0000002000047882 */ /* 0x000fe20000000000 */
[----:B------:R-:W-:-:S10]  /*08f0*/  ELECT P1, URZ, PT ;  /* 0x0000000000ff782f */ /* 0x000fd40003820000 */
[----:B------:R-:W-:Y:S02]  /*0900*/  ULEA UR6, UR5, UR6, 0x18 ;  /* 0x0000000605067291 */ /* 0x000fe4000f8ec0ff */
[----:B------:R-:W-:-:S04]  /*0910*/  UIADD3 UR4, UPT, UPT, -UR4, 0x100000, URZ ;  /* 0x0010000004047890 */ /* 0x000fc8000fffe1ff */
[----:B------:R-:W-:Y:S02]  /*0920*/  USHF.L.U32 UR5, UR4, 0xb, URZ ;  /* 0x0000000b04057899 */ /* 0x000fe400080006ff */
[----:B------:R-:W-:Y:S01]  /*0930*/  USHF.L.U32 UR4, UR4, 0x1, URZ ;  /* 0x0000000104047899 */ /* 0x000fe200080006ff */
[----:B------:R-:W2:Y:S11]  /*0940*/  FENCE.VIEW.ASYNC.S ;  /* 0x00000000000073c6 */ /* 0x000eb60000000000 */
[----:B--2---:R4:W2:Y:S01]  /*0950*/  SYNCS.EXCH.64 URZ, [UR6+0x60], UR4 ;  /* 0x0000600406ff75b2 */ /* 0x0048a20008000100 */
[----:B------:R4:W3:Y:S02]  /*0960*/  SYNCS.EXCH.64 URZ, [UR6+0x68], UR4 ;  /* 0x0000680406ff75b2 */ /* 0x0008e40008000100 */
[----:B----4-:R-:W-:Y:S01]  /*0970*/  NOP ;  /* 0x0000000000007918 */ /* 0x010fe20000000000 */
.L_x_11:
[----:B------:R-:W4:Y:S01]  /*0980*/  SHFL.IDX PT, R3, R57, RZ, 0x1f ;  /* 0x00001fff39037589 */ /* 0x000f2200000e0000 */
[----:B------:R-:W-:Y:S01]  /*0990*/  NOP ;  /* 0x0000000000007918 */ /* 0x000fe20000000000 */
[----:B----4-:R-:W-:-:S13]  /*09a0*/  ISETP.NE.AND P1, PT, R3, 0x4, PT ;  /* 0x000000040300780c */ /* 0x010fda0003f25270 */
[----:B------:R-:W-:Y:S05]  /*09b0*/  @P1 BRA `(.L_x_12) ;  /* 0x00000000004c1947 */ /* 0x000fea0003800000 */
[----:B------:R-:W-:Y:S01]  /*09c0*/  R2UR UR5, R60 ;  /* 0x000000003c0572ca */ /* 0x000fe200000e0000 */
[----:B--23--:R-:W-:Y:S01]  /*09d0*/  UMOV UR4, 0x720 ;  /* 0x0000072000047882 */ /* 0x00cfe20000000000 */
[----:B------:R-:W-:Y:S01]  /*09e0*/  UMOV UR6, 0x400 ;  /* 0x0000040000067882 */ /* 0x000fe20000000000 */
[----:B------:R-:W-:Y:S01]  /*09f0*/  USEL UR4, UR4, 0x620, UP5 ;  /* 0x0000062004047887 */ /* 0x000fe2000a800000 */
[----:B------:R-:W-:Y:S01]  /*0a00*/  UMOV UR8, 0x1 ;  /* 0x0000000100087882 */ /* 0x000fe20000000000 */
[----:B------:R-:W-:Y:S01]  /*0a10*/  ELECT P1, URZ, PT ;  /* 0x0000000000ff782f */ /* 0x000fe20003820000 */
[----:B------:R-:W-:-:S04]  /*0a20*/  UIADD3 UR8, UPT, UPT, -UR8, 0x100000, URZ ;  /* 0x0010000008087890 */ /* 0x000fc8000fffe1ff */
[----:B------:R-:W-:Y:S02]  /*0a30*/  USHF.L.U32 UR9, UR8, 0xb, URZ ;  /* 0x0000000b08097899 */ /* 0x000fe400080006ff */
[----:B------:R-:W-:Y:S02]  /*0a40*/  USHF.L.U32 UR8, UR8, 0x1, URZ ;  /* 0x0000000108087899 */ /* 0x000fe400080006ff */
[----:B------:R-:W-:Y:S02]  /*0a50*/  ULEA UR6, UR5, UR6, 0x18 ;  /* 0x0000000605067291 */ /* 0x000fe4000f8ec0ff */
[----:B------:R-:W-:-:S04]  /*0a60*/  UIADD3 UR4, UPT, UPT, -UR4, 0x100000, URZ ;  /* 0x0010000004047890 */ /* 0x000fc8000fffe1ff */
[----:B------:R-:W-:Y:S02]  /*0a70*/  USHF.L.U32 UR5, UR4, 0xb, URZ ;  /* 0x0000000b04057899 */ /* 0x000fe400080006ff */
[----:B------:R-:W-:Y:S01]  /*0a80*/  USHF.L.U32 UR4, UR4, 0x1, URZ ;  /* 0x0000000104047899 */ /* 0x000fe200080006ff */
[----:B------:R-:W2:Y:S03]  /*0a90*/  FENCE.VIEW.ASYNC.S ;  /* 0x00000000000073c6 */ /* 0x000ea60000000000 */
[----:B--2---:R4:W2:Y:S08]  /*0aa0*/  SYNCS.EXCH.64 URZ, [UR6+0x70], UR8 ;  /* 0x0000700806ff75b2 */ /* 0x0048b00008000100 */
[----:B------:R4:W3:Y:S01]  /*0ab0*/  SYNCS.EXCH.64 URZ, [UR6+0x80], UR4 ;  /* 0x0000800406ff75b2 */ /* 0x0008e20008000100 */
[----:B------:R4:W1:Y:S01]  /*0ac0*/  SYNCS.EXCH.64 URZ, [UR6+0x78], UR8 ;  /* 0x0000780806ff75b2 */ /* 0x0008620008000100 */
[----:B------:R4:W1:Y:S02]  /*0ad0*/  SYNCS.EXCH.64 URZ, [UR6+0x88], UR4 ;  /* 0x0000880406ff75b2 */ /* 0x0008640008000100 */
[----:B----4-:R-:W-:Y:S01]  /*0ae0*/  NOP ;  /* 0x0000000000007918 */ /* 0x010fe20000000000 */
.L_x_12:
[----:B------:R-:W4:Y:S01]  /*0af0*/  SHFL.IDX PT, R3, R57, RZ, 0x1f ;  /* 0x00001fff39037589 */ /* 0x000f2200000e0000 */
[----:B------:R-:W-:Y:S01]  /*0b00*/  NOP ;  /* 0x0000000000007918 */ /* 0x000fe20000000000 */
[----:B----4-:R-:W-:-:S13]  /*0b10*/  ISETP.NE.AND P1, PT, R3, 0x5, PT ;  /* 0x000000050300780c */ /* 0x010fda0003f25270 */
[----:B------:R-:W-:Y:S05]  /*0b20*/  @P1 BRA `(.L_x_13) ;  /* 0x0000000000581947 */ /* 0x000fea0003800000 */
[----:B------:R-:W-:Y:S01]  /*0b30*/  R2UR UR5, R60 ;  /* 0x000000003c0572ca */ /* 0x000fe200000e0000 */
[----:B--23--:R-:W-:Y:S01]  /*0b40*/  UMOV UR4, 0x400 ;  /* 0x0000040000047882 */ /* 0x00cfe20000000000 */
        /* <DEDUP_REMOVED lines=11> */
[----:B--2---:R4:W2:Y:S01]  /*0c00*/  SYNCS.EXCH.64 URZ, [UR4+0x90], UR6 ;  /* 0x0000900604ff75b2 */ /* 0x0048a20008000100 */
[----:B------:R4:W3:Y:S01]  /*0c10*/  SYNCS.EXCH.64 URZ, [UR4+0xb0], UR8 ;  /* 0x0000b00804ff75b2 */ /* 0x0008e20008000100 */
[----:B------:R4:W1:Y:S01]  /*0c20*/  SYNCS.EXCH.64 URZ, [UR4+0x98], UR6 ;  /* 0x0000980604ff75b2 */ /* 0x0008620008000100 */
[----:B------:R4:W1:Y:S01]  /*0c30*/  SYNCS.EXCH.64 URZ, [UR4+0xb8], UR8 ;  /* 0x0000b80804ff75b2 */ /* 0x0008620008000100 */
[----:B------:R4:W1:Y:S01]  /*0c40*/  SYNCS.EXCH.64 URZ, [UR4+0xa0], UR6 ;  /* 0x0000a00604ff75b2 */ /* 0x0008620008000100 */
[----:B------:R4:W1:Y:S01]  /*0c50*/  SYNCS.EXCH.64 URZ, [UR4+0xc0], UR8 ;  /* 0x0000c00804ff75b2 */ /* 0x0008620008000100 */
[----:B------:R4:W1:Y:S01]  /*0c60*/  SYNCS.EXCH.64 URZ, [UR4+0xa8], UR6 ;  /* 0x0000a80604ff75b2 */ /* 0x0008620008000100 */
[----:B------:R4:W1:Y:S02]  /*0c70*/  SYNCS.EXCH.64 URZ, [UR4+0xc8], UR8 ;  /* 0x0000c80804ff75b2 */ /* 0x0008640008000100 */
[----:B----4-:R-:W-:Y:S01]  /*0c80*/  NOP ;  /* 0x0000000000007918 */ /* 0x010fe20000000000 */
.L_x_13:
[----:B------:R-:W4:Y:S01]  /*0c90*/  SHFL.IDX PT, R3, R57, RZ, 0x1f ;  /* 0x00001fff39037589 */ /* 0x000f2200000e0000 */
[----:B------:R-:W-:Y:S01]  /*0ca0*/  ISETP.NE.OR P0, PT, RZ, UR21, !P0 ;  /* 0x00000015ff007c0c */ /* 0x000fe2000c705670 */
[----:B------:R-:W-:Y:S01]  /*0cb0*/  NOP ;  /* 0x0000000000007918 */ /* 0x000fe20000000000 */
[----:B----4-:R-:W-:-:S13]  /*0cc0*/  ISETP.NE.AND P1, PT, R3, 0x3, PT ;  /* 0x000000030300780c */ /* 0x010fda0003f25270 */
[----:B------:R-:W-:Y:S05]  /*0cd0*/  @P1 BRA `(.L_x_14) ;  /* 0x0000000000381947 */ /* 0x000fea0003800000 */
[----:B------:R-:W-:Y:S01]  /*0ce0*/  R2UR UR5, R60 ;  /* 0x000000003c0572ca */ /* 0x000fe200000e0000 */
[----:B--23--:R-:W-:Y:S01]  /*0cf0*/  UMOV UR4, 0x400 ;  /* 0x0000040000047882 */ /* 0x00cfe20000000000 */
[----:B------:R-:W-:Y:S01]  /*0d00*/  UMOV UR6, 0x20 ;  /* 0x0000002000067882 */ /* 0x000fe20000000000 */
[----:B------:R-:W-:Y:S01]  /*0d10*/  ELECT P1, URZ, PT ;  /* 0x0000000000ff782f */ /* 0x000fe20003820000 */
[----:B------:R-:W-:-:S04]  /*0d20*/  UIADD3 UR6, UPT, UPT, -UR6, 0x100000, URZ ;  /* 0x0010000006067890 */ /* 0x000fc8000fffe1ff */
[----:B------:R-:W-:Y:S02]  /*0d30*/  USHF.L.U32 UR7, UR6, 0xb, URZ ;  /* 0x0000000b06077899 */ /* 0x000fe400080006ff */
[----:B------:R-:W-:-:S03]  /*0d40*/  USHF.L.U32 UR6, UR6, 0x1, URZ ;  /* 0x0000000106067899 */ /* 0x000fc600080006ff */
[----:B------:R-:W-:Y:S01]  /*0d50*/  ULEA UR4, UR5, UR4, 0x18 ;  /* 0x0000000405047291 */ /* 0x000fe2000f8ec0ff */
[----:B------:R-:W2:Y:S11]  /*0d60*/  FENCE.VIEW.ASYNC.S ;  /* 0x00000000000073c6 */ /* 0x000eb60000000000 */
[----:B--2---:R4:W2:Y:S01]  /*0d70*/  SYNCS.EXCH.64 URZ, [UR4+0xd0], UR6 ;  /* 0x0000d00604ff75b2 */ /* 0x0048a20008000100 */
[----:B------:R4:W3:Y:S01]  /*0d80*/  SYNCS.EXCH.64 URZ, [UR4+0xe0], UR6 ;  /* 0x0000e00604ff75b2 */ /* 0x0008e20008000100 */
[----:B------:R4:W1:Y:S01]  /*0d90*/  SYNCS.EXCH.64 URZ, [UR4+0xd8], UR6 ;  /* 0x0000d80604ff75b2 */ /* 0x0008620008000100 */
[----:B------:R4:W1:Y:S02]  /*0da0*/  SYNCS.EXCH.64 URZ, [UR4+0xe8], UR6 ;  /* 0x0000e80604ff75b2 */ /* 0x0008640008000100 */
[----:B----4-:R-:W-:Y:S01]  /*0db0*/  NOP ;  /* 0x0000000000007918 */ /* 0x010fe20000000000 */
.L_x_14:
[----:B--23--:R-:W-:Y:S01]  /*0dc0*/  R2UR UR7, R60 ;  /* 0x000000003c0772ca */ /* 0x00cfe200000e0000 */
[----:B------:R-:W-:Y:S01]  /*0dd0*/  VOTEU.ALL UP0, P0 ;  /* 0x0000000000ff7886 */ /* 0x000fe20000000000 */
[----:B------:R-:W-:Y:S01]  /*0de0*/  UMOV UR4, 0x20 ;  /* 0x0000002000047882 */ /* 0x000fe20000000000 */
[----:B------:R-:W2:Y:S01]  /*0df0*/  LDCU UR28, c[0x0][0x36c] ;  /* 0x00006d80ff1c77ac */ /* 0x000ea20008000800 */
[----:B------:R-:W-:Y:S01]  /*0e00*/  NOP ;  /* 0x0000000000007918 */ /* 0x000fe20000000000 */
[----:B------:R-:W-:Y:S01]  /*0e10*/  LOP3.LUT R5, R71, 0x1f, RZ, 0xc0, !PT ;  /* 0x0000001f47057812 */ /* 0x000fe200078ec0ff */
[----:B------:R-:W-:Y:S01]  /*0e20*/  @!UP0 UMOV UR6, 0x400 ;  /* 0x0000040000068882 */ /* 0x000fe20000000000 */
[----:B------:R-:W-:-:S04]  /*0e30*/  @!UP0 UIADD3 UR4, UPT, UPT, -UR4, 0x100000, URZ ;  /* 0x0010000004048890 */ /* 0x000fc8000fffe1ff */
[----:B------:R-:W-:Y:S02]  /*0e40*/  @!UP0 USHF.L.U32 UR5, UR4, 0xb, URZ ;  /* 0x0000000b04058899 */ /* 0x000fe400080006ff */
[----:B------:R-:W-:Y:S02]  /*0e50*/  @!UP0 USHF.L.U32 UR4, UR4, 0x1, URZ ;  /* 0x0000000104048899 */ /* 0x000fe400080006ff */
[----:B------:R-:W-:Y:S02]  /*0e60*/  UISETP.NE.AND UP6, UPT, UR21, URZ, UPT ;  /* 0x000000ff1500728c */ /* 0x000fe4000bfc5270 */
[----:B------:R-:W-:Y:S01]  /*0e70*/  @!UP0 ULEA UR6, UR7, UR6, 0x18 ;  /* 0x0000000607068291 */ /* 0x000fe2000f8ec0ff */
[----:B------:R-:W-:Y:S01]  /*0e80*/  VOTEU.ALL UP0, P0 ;  /* 0x0000000000ff7886 */ /* 0x000fe20000000000 */
[----:B--2---:R-:W-:Y:S01]  /*0e90*/  UISETP.EQ.U32.AND UP1, UPT, UR28, 0x1, UPT ;  /* 0x000000011c00788c */ /* 0x004fe2000bf22070 */
[----:B------:R-:W2:Y:S09]  /*0ea0*/  FENCE.VIEW.ASYNC.S ;  /* 0x00000000000073c6 */ /* 0x000eb20000000000 */
[----:B--2---:R2:W3:Y:S01]  /*0eb0*/  @!UP0 SYNCS.EXCH.64 URZ, [UR6+0xf0], UR4 ;  /* 0x0000f00406ff85b2 */ /* 0x0044e20008000100 */
[----:B------:R-:W-:Y:S05]  /*0ec0*/  BRA.U !UP1, `(.L_x_15) ;  /* 0x0000000109087547 */ /* 0x000fea000b800000 */
[----:B-1-3--:R-:W-:Y:S01]  /*0ed0*/  UCGABAR_ARV ;  /* 0x00000000000079c7 */ /* 0x00afe20008000000 */
[----:B------:R-:W-:Y:S05]  /*0ee0*/  BRA `(.L_x_16) ;  /* 0x0000000000047947 */ /* 0x000fea0003800000 */
.L_x_15:
[----:B-1-3--:R-:W-:Y:S01]  /*0ef0*/  NOP ;  /* 0x0000000000007918 */ /* 0x00afe20000000000 */
.L_x_16:
[----:B------:R-:W1:Y:S01]  /*0f00*/  S2UR UR25, SR_CTAID.X ;  /* 0x00000000001979c3 */ /* 0x000e620000002500 */
[----:B------:R-:W-:-:S05]  /*0f10*/  CS2R.32 R59, SR_CgaSize ;  /* 0x00000000003b7805 */ /* 0x000fca0000008a00 */
[----:B------:R-:W-:-:S05]  /*0f20*/  IMAD R59, R59, -0xa0, RZ ;  /* 0xffffff603b3b7824 */ /* 0x000fca00078e02ff */
[----:B--2---:R-:W-:-:S14]  /*0f30*/  R2UR UR5, R59 ;  /* 0x000000003b0572ca */ /* 0x004fdc00000e0000 */
[----:B------:R-:W2:Y:S01]  /*0f40*/  LDCU UR5, c[0x0][UR5+0x2b0] ;  /* 0x00005600050577ac */ /* 0x000ea20008000800 */
[----:B------:R-:W-:Y:S02]  /*0f50*/  R2UR UR7, R60 ;  /* 0x000000003c0772ca */ /* 0x000fe400000e0000 */
[----:B------:R-:W-:Y:S02]  /*0f60*/  R2UR UR6, R2 ;  /* 0x00000000020672ca */ /* 0x000fe400000e0000 */
[----:B------:R-:W-:-:S05]  /*0f70*/  CS2R.32 R59, SR_CgaSize ;  /* 0x00000000003b7805 */ /* 0x000fca0000008a00 */
[----:B------:R-:W-:-:S05]  /*0f80*/  IMAD R59, R59, -0xa0, RZ ;  /* 0xffffff603b3b7824 */ /* 0x000fca00078e02ff */
[----:B------:R-:W-:-:S14]  /*0f90*/  R2UR UR4, R59 ;  /* 0x000000003b0472ca */ /* 0x000fdc00000e0000 */
[----:B------:R-:W3:Y:S01]  /*0fa0*/  LDCU UR4, c[0x0][UR4+0x2b4] ;  /* 0x00005680040477ac */ /* 0x000ee20008000800 */
[----:B------:R-:W4:Y:S01]  /*0fb0*/  S2UR UR20, SR_CTAID.Y ;  /* 0x00000000001479c3 */ /* 0x000f220000002600 */
[----:B------:R-:W-:-:S05]  /*0fc0*/  CS2R.32 R59, SR_CgaSize ;  /* 0x00000000003b7805 */ /* 0x000fca0000008a00 */
[----:B------:R-:W-:-:S05]  /*0fd0*/  IMAD R59, R59, -0xa0, RZ ;  /* 0xffffff603b3b7824 */ /* 0x000fca00078e02ff */
[----:B------:R-:W-:-:S14]  /*0fe0*/  R2UR UR8, R59 ;  /* 0x000000003b0872ca */ /* 0x000fdc00000e0000 */
[----:B------:R-:W3:Y:S01]  /*0ff0*/  LDCU UR8, c[0x0][UR8+0x2a0] ;  /* 0x00005400080877ac */ /* 0x000ee20008000800 */
[----:B------:R-:W-:-:S05]  /*1000*/  CS2R.32 R59, SR_CgaSize ;  /* 0x00000000003b7805 */ /* 0x000fca0000008a00 */
[----:B------:R-:W-:-:S05]  /*1010*/  IMAD R59, R59, -0xa0, RZ ;  /* 0xffffff603b3b7824 */ /* 0x000fca00078e02ff */
[----:B------:R-:W-:-:S14]  /*1020*/  R2UR UR9, R59 ;  /* 0x000000003b0972ca */ /* 0x000fdc00000e0000 */
[----:B------:R-:W3:Y:S01]  /*1030*/  LDCU UR9, c[0x0][UR9+0x2a4] ;  /* 0x00005480090977ac */ /* 0x000ee20008000800 */
[----:B------:R-:W-:Y:S02]  /*1040*/  USHF.R.U32.HI UR12, URZ, 0x1, UR7 ;  /* 0x00000001ff0c7899 */ /* 0x000fe40008011607 */
[----:B------:R-:W-:Y:S02]  /*1050*/  USHF.R.U32.HI UR11, URZ, 0x2, UR7 ;  /* 0x00000002ff0b7899 */ /* 0x000fe40008011607 */
[----:B------:R-:W-:Y:S02]  /*1060*/  USHF.L.U32 UR53, UR7, 0x9, URZ ;  /* 0x0000000907357899 */ /* 0x000fe400080006ff */
[----:B------:R-:W-:Y:S01]  /*1070*/  USHF.L.U32 UR45, UR7, 0x8, URZ ;  /* 0x00000008072d7899 */ /* 0x000fe200080006ff */
[----:B-1----:R-:W-:Y:S01]  /*1080*/  I2FP.F32.U32 R4, UR25 ;  /* 0x0000001900047c45 */ /* 0x002fe20008201000 */
[----:B------:R-:W1:Y:S04]  /*1090*/  LDCU UR24, c[0x0][0xb24] ;  /* 0x00016480ff1877ac */ /* 0x000e680008000800 */
[----:B--2---:R-:W-:Y:S01]  /*10a0*/  FMUL R4, R4, UR5 ;  /* 0x0000000504047c20 */ /* 0x004fe20008400000 */
[----:B------:R-:W-:Y:S01]  /*10b0*/  ULOP3.LUT UR5, UR7, 0x3, URZ, 0xc0, !UPT ;  /* 0x0000000307057892 */ /* 0x000fe2000f8ec0ff */
[----:B----4-:R-:W-:Y:S01]  /*10c0*/  I2FP.F32.U32 R3, UR20 ;  /* 0x0000001400037c45 */ /* 0x010fe20008201000 */
[----:B------:R-:W2:Y:S03]  /*10d0*/  LDCU UR39, c[0x0][0xb24] ;  /* 0x00016480ff2777ac */ /* 0x000ea60008000800 */
[----:B------:R-:W4:Y:S01]  /*10e0*/  F2I.U32.TRUNC.NTZ R4, R4 ;  /* 0x0000000400047305 */ /* 0x000f22000020f000 */
[----:B---3--:R-:W-:Y:S01]  /*10f0*/  FMUL R3, R3, UR4 ;  /* 0x0000000403037c20 */ /* 0x008fe20008400000 */
[----:B------:R-:W-:-:S02]  /*1100*/  ULOP3.LUT UR4, UR6, 0x4, UR7, 0xf8, !UPT ;  /* 0x0000000406047892 */ /* 0x000fc4000f8ef807 */
[----:B------:R-:W-:Y:S02]  /*1110*/  UISETP.GT.U32.AND UP1, UPT, UR5, 0xffff, UPT ;  /* 0x0000ffff0500788c */ /* 0x000fe4000bf24070 */
[----:B------:R-:W-:Y:S02]  /*1120*/  UISETP.GT.U32.AND UP0, UPT, UR4, 0xffff, UPT ;  /* 0x0000ffff0400788c */ /* 0x000fe4000bf04070 */
[----:B------:R-:W3:Y:S01]  /*1130*/  F2I.U32.TRUNC.NTZ R3, R3 ;  /* 0x0000000300037305 */ /* 0x000ee2000020f000 */
[----:B------:R-:W-:Y:S02]  /*1140*/  USEL UR31, UR5, 0xffff, !UP1 ;  /* 0x0000ffff051f7887 */ /* 0x000fe4000c800000 */
[----:B------:R-:W-:Y:S01]  /*1150*/  USEL UR30, UR4, 0xffff, !UP0 ;  /* 0x0000ffff041e7887 */ /* 0x000fe2000c000000 */
[----:B------:R-:W1:Y:S01]  /*1160*/  LDCU UR27, c[0x0][0xb30] ;  /* 0x00016600ff1b77ac */ /* 0x000e620008000800 */
[----:B----4-:R-:W-:Y:S02]  /*1170*/  R2UR UR6, R4 ;  /* 0x00000000040672ca */ /* 0x010fe400000e0000 */
[----:B------:R-:W-:Y:S01]  /*1180*/  PRMT R4, RZ, 0x7610, R4 ;  /* 0x00007610ff047816 */ /* 0x000fe20000000004 */
[----:B------:R-:W-:Y:S01]  /*1190*/  UMOV UR13, 0x11 ;  /* 0x00000011000d7882 */ /* 0x000fe20000000000 */
[----:B------:R-:W-:Y:S01]  /*11a0*/  UMOV UR14, 0x5 ;  /* 0x00000005000e7882 */ /* 0x000fe20000000000 */
[----:B---3--:R-:W-:-:S02]  /*11b0*/  R2UR UR7, R3 ;  /* 0x00000000030772ca */ /* 0x008fc400000e0000 */
[----:B------:R-:W-:-:S06]  /*11c0*/  PRMT R3, RZ, 0x7610, R3 ;  /* 0x00007610ff037816 */ /* 0x000fcc0000000003 */
[----:B------:R-:W-:-:S04]  /*11d0*/  UIADD3 UR5, UPT, UPT, -UR6, URZ, URZ ;  /* 0x000000ff06057290 */ /* 0x000fc8000fffe1ff */
[----:B------:R-:W-:Y:S02]  /*11e0*/  UIMAD UR5, UR8, UR5, UR25 ;  /* 0x00000005080572a4 */ /* 0x000fe4000f8e0219 */
[----:B------:R-:W-:-:S04]  /*11f0*/  UIADD3 UR4, UPT, UPT, -UR7, URZ, URZ ;  /* 0x000000ff07047290 */ /* 0x000fc8000fffe1ff */
[----:B------:R-:W-:Y:S01]  /*1200*/  IMAD.U32 R59, RZ, RZ, UR5 ;  /* 0x00000005ff3b7e24 */ /* 0x000fe2000f8e00ff */
[----:B------:R-:W-:-:S06]  /*1210*/  UIMAD UR4, UR9, UR4, UR20 ;  /* 0x00000004090472a4 */ /* 0x000fcc000f8e0214 */
[----:B------:R-:W-:Y:S01]  /*1220*/  IMAD.U32 R58, RZ, RZ, UR4 ;  /* 0x00000004ff3a7e24 */ /* 0x000fe2000f8e00ff */
[----:B-12---:R-:W-:Y:S06]  /*1230*/  BRA.U UP6, `(.L_x_17) ;  /* 0x00000001066c7547 */ /* 0x006fec000b800000 */
[----:B------:R-:W-:Y:S02]  /*1240*/  R2UR UR15, R58 ;  /* 0x000000003a0f72ca */ /* 0x000fe400000e0000 */
[----:B------:R-:W-:-:S11]  /*1250*/  R2UR UR5, R59 ;  /* 0x000000003b0572ca */ /* 0x000fd600000e0000 */
[----:B------:R-:W-:Y:S02]  /*1260*/  UISETP.NE.AND UP0, UPT, UR15, URZ, UPT ;  /* 0x000000ff0f00728c */ /* 0x000fe4000bf05270 */
[----:B------:R-:W-:Y:S02]  /*1270*/  UISETP.NE.AND UP2, UPT, UR15, 0x1, UPT ;  /* 0x000000010f00788c */ /* 0x000fe4000bf45270 */
[----:B------:R-:W-:Y:S02]  /*1280*/  ULOP3.LUT UR4, UR5, 0x2, URZ, 0x3c, !UPT ;  /* 0x0000000205047892 */ /* 0x000fe4000f8e3cff */
[----:B------:R-:W-:Y:S02]  /*1290*/  UISETP.GT.U32.AND UP4, UPT, UR5, 0x1, UP0 ;  /* 0x000000010500788c */ /* 0x000fe40008784070 */
[----:B------:R-:W-:Y:S02]  /*12a0*/  UISETP.GT.U32.AND UP3, UPT, UR5, 0x1, UP2 ;  /* 0x000000010500788c */ /* 0x000fe40009764070 */
[----:B------:R-:W-:-:S02]  /*12b0*/  UISETP.GT.U32.AND UP1, UPT, UR4, 0x1, UP0 ;  /* 0x000000010400788c */ /* 0x000fc40008724070 */
[----:B------:R-:W-:Y:S02]  /*12c0*/  ULOP3.LUT UR10, UR5, 0xfffffffe, URZ, 0xc0, !UPT ;  /* 0xfffffffe050a7892 */ /* 0x000fe4000f8ec0ff */
[----:B------:R-:W-:Y:S02]  /*12d0*/  UISETP.GT.U32.AND UP0, UPT, UR4, 0x1, UP2 ;  /* 0x000000010400788c */ /* 0x000fe40009704070 */
[----:B------:R-:W-:Y:S02]  /*12e0*/  USEL UR6, URZ, 0x1, UP4 ;  /* 0x00000001ff067887 */ /* 0x000fe4000a000000 */
[----:B------:R-:W-:Y:S02]  /*12f0*/  USEL UR5, URZ, 0x10, UP3 ;  /* 0x00000010ff057887 */ /* 0x000fe40009800000 */
[----:B------:R-:W-:Y:S02]  /*1300*/  USEL UR4, URZ, 0x2, UP4 ;  /* 0x00000002ff047887 */ /* 0x000fe4000a000000 */
[----:B------:R-:W-:-:S02]  /*1310*/  USEL UR9, URZ, 0x20, UP3 ;  /* 0x00000020ff097887 */ /* 0x000fc40009800000 */
[----:B------:R-:W-:Y:S02]  /*1320*/  USEL UR8, URZ, 0x4, UP1 ;  /* 0x00000004ff087887 */ /* 0x000fe40008800000 */
[----:B------:R-:W-:Y:S02]  /*1330*/  UIADD3 UR4, UPT, UPT, UR4, UR5, UR6 ;  /* 0x0000000504047290 */ /* 0x000fe4000fffe006 */
[----:B------:R-:W-:Y:S02]  /*1340*/  USEL UR6, URZ, 0x8, UP1 ;  /* 0x00000008ff067887 */ /* 0x000fe40008800000 */
[----:B------:R-:W-:Y:S02]  /*1350*/  USEL UR7, URZ, 0x40, UP0 ;  /* 0x00000040ff077887 */ /* 0x000fe40008000000 */
[----:B------:R-:W-:Y:S02]  /*1360*/  UIADD3 UR5, UPT, UPT, UR8, UR9, UR4 ;  /* 0x0000000908057290 */ /* 0x000fe4000fffe004 */
[----:B------:R-:W-:-:S02]  /*1370*/  ULEA UR4, UR15, UR10, 0x2 ;  /* 0x0000000a0f047291 */ /* 0x000fc4000f8e10ff */
[----:B------:R-:W-:Y:S02]  /*1380*/  USEL UR8, URZ, 0x80, UP0 ;  /* 0x00000080ff087887 */ /* 0x000fe40008000000 */
[----:B------:R-:W-:-:S03]  /*1390*/  UIADD3 UR5, UPT, UPT, UR6, UR7, UR5 ;  /* 0x0000000706057290 */ /* 0x000fc6000fffe005 */
[----:B------:R-:W-:Y:S01]  /*13a0*/  UMOV UR6, 0x3 ;  /* 0x0000000300067882 */ /* 0x000fe20000000000 */
[----:B------:R-:W-:Y:S02]  /*13b0*/  UIADD3 UR5, UPT, UPT, UR5, UR8, URZ ;  /* 0x0000000805057290 */ /* 0x000fe4000fffe0ff */
[----:B------:R-:W-:-:S04]  /*13c0*/  USHF.L.U32 UR4, UR6, UR4, URZ ;  /* 0x0000000406047299 */ /* 0x000fc800080006ff */
[----:B------:R-:W-:Y:S02]  /*13d0*/  IMAD.U32 R4, RZ, RZ, UR5 ;  /* 0x00000005ff047e24 */ /* 0x000fe4000f8e00ff */
[----:B------:R-:W-:-:S07]  /*13e0*/  IMAD.U32 R3, RZ, RZ, UR4 ;  /* 0x00000004ff037e24 */ /* 0x000fce000f8e00ff */
.L_x_17:
[----:B------:R-:W1:Y:S01]  /*13f0*/  S2UR UR60, SR_CTAID.Z ;  /* 0x00000000003c79c3 */ /* 0x000e620000002700 */
[----:B------:R-:W-:Y:S02]  /*1400*/  UISETP.GE.AND UP0, UPT, UR24, 0x1, UPT ;  /* 0x000000011800788c */ /* 0x000fe4000bf06270 */
[----:B------:R-:W-:Y:S02]  /*1410*/  ULOP3.LUT UR31, UR31, 0xffff, URZ, 0xc0, !UPT ;  /* 0x0000ffff1f1f7892 */ /* 0x000fe4000f8ec0ff */
[----:B------:R-:W-:Y:S02]  /*1420*/  ULOP3.LUT UR30, UR30, 0xffff, URZ, 0xc0, !UPT ;  /* 0x0000ffff1e1e7892 */ /* 0x000fe4000f8ec0ff */
[----:B------:R-:W-:Y:S02]  /*1430*/  UISETP.NE.AND UP3, UPT, UR21, 0x2, UPT ;  /* 0x000000021500788c */ /* 0x000fe4000bf65270 */
[----:B------:R-:W-:Y:S02]  /*1440*/  ULOP3.LUT UR71, UR12, 0x1, URZ, 0xc0, !UPT ;  /* 0x000000010c477892 */ /* 0x000fe4000f8ec0ff */
[----:B------:R-:W-:-:S02]  /*1450*/  ULOP3.LUT UR69, UR11, 0x1, URZ, 0xc0, !UPT ;  /* 0x000000010b457892 */ /* 0x000fc4000f8ec0ff */
[----:B------:R-:W-:Y:S02]  /*1460*/  ULOP3.LUT UR53, UR53, 0x800, URZ, 0xc0, !UPT ;  /* 0x0000080035357892 */ /* 0x000fe4000f8ec0ff */
[----:B------:R-:W-:Y:S02]  /*1470*/  ULOP3.LUT UR45, UR45, 0x200, URZ, 0xc0, !UPT ;  /* 0x000002002d2d7892 */ /* 0x000fe4000f8ec0ff */
[----:B------:R-:W-:Y:S02]  /*1480*/  USHF.L.U32 UR31, UR13, UR31, URZ ;  /* 0x0000001f0d1f7299 */ /* 0x000fe400080006ff */
[----:B------:R-:W-:Y:S01]  /*1490*/  USHF.L.U32 UR30, UR14, UR30, URZ ;  /* 0x0000001e0e1e7299 */ /* 0x000fe200080006ff */
[----:B------:R-:W-:Y:S01]  /*14a0*/  UMOV UR16, UR25 ;  /* 0x0000001900107c82 */ /* 0x000fe20008000000 */
[----:B------:R-:W-:Y:S10]  /*14b0*/  BRA.U !UP0, `(.L_x_18) ;  /* 0x0000000108d47547 */ /* 0x000ff4000b800000 */
[----:B------:R-:W2:Y:S01]  /*14c0*/  LDCU.128 UR12, c[0x0][0xb10] ;  /* 0x00016200ff0c77ac */ /* 0x000ea20008000c00 */
[----:B------:R-:W3:Y:S01]  /*14d0*/  LDCU UR6, c[0x0][0x370] ;  /* 0x00006e00ff0677ac */ /* 0x000ee20008000800 */
[----:B------:R-:W4:Y:S01]  /*14e0*/  LDCU UR5, c[0x0][0x374] ;  /* 0x00006e80ff0577ac */ /* 0x000f220008000800 */
[----:B------:R-:W1:Y:S01]  /*14f0*/  LDCU UR26, c[0x0][0xb0c] ;  /* 0x00016180ff1a77ac */ /* 0x000e620008000800 */
[----:B------:R-:W1:Y:S01]  /*1500*/  LDCU UR4, c[0x0][0xb20] ;  /* 0x00016400ff0477ac */ /* 0x000e620008000800 */
[----:B------:R-:W1:Y:S01]  /*1510*/  LDCU.64 UR8, c[0x0][0xb28] ;  /* 0x00016500ff0877ac */ /* 0x000e620008000a00 */
[----:B--2---:R-:W-:Y:S02]  /*1520*/  UISETP.NE.AND UP0, UPT, UR14, 0x1, UPT ;  /* 0x000000010e00788c */ /* 0x004fe4000bf05270 */
[----:B----4-:R-:W-:Y:S02]  /*1530*/  UIMAD.WIDE.U32 UR10, UR5, UR15, URZ ;  /* 0x0000000f050a72a5 */ /* 0x010fe4000f8e00ff */
[----:B---3--:R-:W-:-:S02]  /*1540*/  UIMAD.WIDE.U32 UR18, UR6, UR12, URZ ;  /* 0x0000000c061272a5 */ /* 0x008fc4000f8e00ff */
[----:B-1----:R-:W-:Y:S02]  /*1550*/  UISETP.NE.AND UP1, UPT, UR26, 0x1, UPT ;  /* 0x000000011a00788c */ /* 0x002fe4000bf25270 */
[----:B------:R-:W-:Y:S01]  /*1560*/  UISETP.NE.AND UP2, UPT, UR24, 0x1, UPT ;  /* 0x000000011800788c */ /* 0x000fe2000bf45270 */
[----:B------:R-:W-:Y:S02]  /*1570*/  UMOV UR10, UR11 ;  /* 0x0000000b000a7c82 */ /* 0x000fe40008000000 */
[----:B------:R-:W-:Y:S01]  /*1580*/  UMOV UR18, UR19 ;  /* 0x0000001300127c82 */ /* 0x000fe20008000000 */
[----:B------:R-:W-:Y:S02]  /*1590*/  @UP0 USHF.R.U32.HI UR5, URZ, UR4, UR10 ;  /* 0x00000004ff050299 */ /* 0x000fe4000801160a */
[----:B------:R-:W-:Y:S02]  /*15a0*/  UIMAD.WIDE.U32 UR22, UR20, UR15, URZ ;  /* 0x0000000f141672a5 */ /* 0x000fe4000f8e00ff */
[----:B------:R-:W-:-:S02]  /*15b0*/  UIMAD.WIDE.U32 UR10, UR5, UR8, URZ ;  /* 0x00000008050a72a5 */ /* 0x000fc4000f8e00ff */
[----:B------:R-:W-:Y:S02]  /*15c0*/  @UP1 USHF.R.U32.HI UR6, URZ, UR13, UR18 ;  /* 0x0000000dff061299 */ /* 0x000fe40008011612 */
[----:B------:R-:W-:Y:S02]  /*15d0*/  UIMAD.WIDE.U32 UR16, UR25, UR12, URZ ;  /* 0x0000000c191072a5 */ /* 0x000fe4000f8e00ff */
[----:B------:R-:W-:Y:S01]  /*15e0*/  UIMAD.WIDE.U32 UR18, UR6, UR8, URZ ;  /* 0x00000008061272a5 */ /* 0x000fe2000f8e00ff */
[----:B------:R-:W-:Y:S01]  /*15f0*/  UMOV UR22, UR23 ;  /* 0x0000001700167c82 */ /* 0x000fe20008000000 */
[----:B------:R-:W-:Y:S01]  /*1600*/  UMOV UR10, UR11 ;  /* 0x0000000b000a7c82 */ /* 0x000fe20008000000 */
[----:B------:R-:W-:Y:S02]  /*1610*/  USHF.R.U32.HI UR22, URZ, UR4, UR22 ;  /* 0x00000004ff167299 */ /* 0x000fe40008011616 */
[----:B------:R-:W-:Y:S02]  /*1620*/  @UP2 USHF.R.U32.HI UR5, URZ, UR9, UR10 ;  /* 0x00000009ff052299 */ /* 0x000fe4000801160a */
[----:B------:R-:W-:Y:S01]  /*1630*/  UMOV UR7, UR19 ;  /* 0x0000001300077c82 */ /* 0x000fe20008000000 */
[----:B------:R-:W-:Y:S01]  /*1640*/  UMOV UR16, UR17 ;  /* 0x0000001100107c82 */ /* 0x000fe20008000000 */
[----:B------:R-:W-:-:S02]  /*1650*/  @UP2 USHF.R.U32.HI UR6, URZ, UR9, UR7 ;  /* 0x00000009ff062299 */ /* 0x000fc40008011607 */
[----:B------:R-:W-:Y:S02]  /*1660*/  USHF.R.U32.HI UR16, URZ, UR13, UR16 ;  /* 0x0000000dff107299 */ /* 0x000fe40008011610 */
[----:B------:R-:W-:Y:S02]  /*1670*/  USEL UR4, UR20, UR22, !UP0 ;  /* 0x0000001614047287 */ /* 0x000fe4000c000000 */
[----:B------:R-:W-:Y:S02]  /*1680*/  UIMAD UR7, UR5, UR24, URZ ;  /* 0x00000018050772a4 */ /* 0x000fe4000f8e02ff */
[----:B------:R-:W-:Y:S02]  /*1690*/  USEL UR5, UR25, UR16, !UP1 ;  /* 0x0000001019057287 */ /* 0x000fe4000c800000 */
[----:B------:R-:W-:Y:S02]  /*16a0*/  UIMAD UR12, UR6, UR24, URZ ;  /* 0x00000018060c72a4 */ /* 0x000fe4000f8e02ff */
[----:B------:R-:W-:-:S02]  /*16b0*/  UISETP.GE.AND UP0, UPT, UR4, UR7, UPT ;  /* 0x000000070400728c */ /* 0x000fc4000bf06270 */
[----:B------:R-:W-:Y:S02]  /*16c0*/  UIMAD.WIDE.U32 UR10, UR4, UR8, URZ ;  /* 0x00000008040a72a5 */ /* 0x000fe4000f8e00ff */
[----:B------:R-:W-:Y:S02]  /*16d0*/  UISETP.GE.OR UP0, UPT, UR5, UR12, UP0 ;  /* 0x0000000c0500728c */ /* 0x000fe40008706670 */
[----:B------:R-:W-:Y:S02]  /*16e0*/  UIMAD.WIDE.U32 UR12, UR5, UR8, URZ ;  /* 0x00000008050c72a5 */ /* 0x000fe4000f8e00ff */
[----:B------:R-:W-:Y:S01]  /*16f0*/  UIADD3 UR10, UPT, UPT, -UR4, URZ, URZ ;  /* 0x000000ff040a7290 */ /* 0x000fe2000fffe1ff */
[----:B------:R-:W-:Y:S01]  /*1700*/  UMOV UR8, UR11 ;  /* 0x0000000b00087c82 */ /* 0x000fe20008000000 */
[----:B------:R-:W-:Y:S02]  /*1710*/  UIADD3 UR16, UPT, UPT, -UR5, URZ, URZ ;  /* 0x000000ff05107290 */ /* 0x000fe4000fffe1ff */
[----:B------:R-:W-:-:S03]  /*1720*/  USHF.R.U32.HI UR8, URZ, UR9, UR8 ;  /* 0x00000009ff087299 */ /* 0x000fc60008011608 */
[----:B------:R-:W-:Y:S01]  /*1730*/  @!UP0 UMOV UR7, UR13 ;  /* 0x0000000d00078c82 */ /* 0x000fe20008000000 */
[----:B------:R-:W-:Y:S02]  /*1740*/  UIMAD UR20, UR14, UR10, UR20 ;  /* 0x0000000a0e1472a4 */ /* 0x000fe4000f8e0214 */
[----:B------:R-:W-:Y:S02]  /*1750*/  USEL UR8, UR4, UR8, !UP2 ;  /* 0x0000000804087287 */ /* 0x000fe4000d000000 */
[----:B------:R-:W-:Y:S02]  /*1760*/  @!UP0 USHF.R.U32.HI UR7, URZ, UR9, UR7 ;  /* 0x00000009ff078299 */ /* 0x000fe40008011607 */
[----:B------:R-:W-:Y:S02]  /*1770*/  UIADD3 UR9, UPT, UPT, -UR8, URZ, URZ ;  /* 0x000000ff08097290 */ /* 0x000fe4000fffe1ff */
[----:B------:R-:W-:Y:S02]  /*1780*/  @!UP0 USEL UR7, UR5, UR7, !UP2 ;  /* 0x0000000705078287 */ /* 0x000fe4000d000000 */
[----:B------:R-:W-:-:S02]  /*1790*/  UIMAD UR9, UR24, UR9, UR4 ;  /* 0x00000009180972a4 */ /* 0x000fc4000f8e0204 */
[----:B------:R-:W-:Y:S02]  /*17a0*/  @!UP0 UIADD3 UR8, UPT, UPT, UR8, -UR7, URZ ;  /* 0x8000000708088290 */ /* 0x000fe4000fffe0ff */
[----:B------:R-:W-:Y:S02]  /*17b0*/  @!UP0 UIMAD UR6, UR9, UR6, UR7 ;  /* 0x00000006090682a4 */ /* 0x000fe4000f8e0207 */
[----:B------:R-:W-:Y:S02]  /*17c0*/  @!UP0 UIMAD UR4, UR8, UR24, UR5 ;  /* 0x00000018080482a4 */ /* 0x000fe4000f8e0205 */
[----:B------:R-:W-:Y:S02]  /*17d0*/  UIMAD UR16, UR26, UR16, UR25 ;  /* 0x000000101a1072a4 */ /* 0x000fe4000f8e0219 */
[----:B------:R-:W-:Y:S01]  /*17e0*/  UIMAD UR20, UR4, UR14, UR20 ;  /* 0x0000000e041472a4 */ /* 0x000fe2000f8e0214 */
[----:B------:R-:W-:Y:S02]  /*17f0*/  @!UP0 UMOV UR5, UR6 ;  /* 0x0000000600058c82 */ /* 0x000fe40008000000 */
[----:B------:R-:W-:-:S12]  /*1800*/  UIMAD UR16, UR5, UR26, UR16 ;  /* 0x0000001a051072a4 */ /* 0x000fd8000f8e0210 */
.L_x_18:
[----:B------:R-:W-:-:S09]  /*1810*/  UISETP.NE.AND UP0, UPT, UR27, 0x1, UPT ;  /* 0x000000011b00788c */ /* 0x000fd2000bf05270 */
[----:B------:R-:W-:Y:S05]  /*1820*/  BRA.U UP0, `(.L_x_19) ;  /* 0x0000000100447547 */ /* 0x000fea000b800000 */
[----:B------:R-:W2:Y:S01]  /*1830*/  LDCU.128 UR8, c[0x0][0xb10] ;  /* 0x00016200ff0877ac */ /* 0x000ea20008000c00 */
[----:B------:R-:W3:Y:S01]  /*1840*/  LDCU UR12, c[0x0][0xb0c] ;  /* 0x00016180ff0c77ac */ /* 0x000ee20008000800 */
[----:B------:R-:W4:Y:S01]  /*1850*/  LDCU UR13, c[0x0][0xb20] ;  /* 0x00016400ff0d77ac */ /* 0x000f220008000800 */
[----:B--2---:R-:W-:Y:S02]  /*1860*/  UIMAD.WIDE.U32 UR6, UR16, UR8, URZ ;  /* 0x00000008100672a5 */ /* 0x004fe4000f8e00ff */
[----:B------:R-:W-:Y:S02]  /*1870*/  UIMAD.WIDE.U32 UR4, UR20, UR11, URZ ;  /* 0x0000000b140472a5 */ /* 0x000fe4000f8e00ff */
[----:B---3--:R-:W-:Y:S02]  /*1880*/  UISETP.NE.AND UP1, UPT, UR12, 0x1, UPT ;  /* 0x000000010c00788c */ /* 0x008fe4000bf25270 */
[----:B------:R-:W-:Y:S01]  /*1890*/  UISETP.NE.AND UP0, UPT, UR10, 0x1, UPT ;  /* 0x000000010a00788c */ /* 0x000fe2000bf05270 */
[----:B------:R-:W-:-:S02]  /*18a0*/  UMOV UR6, UR7 ;  /* 0x0000000700067c82 */ /* 0x000fc40008000000 */
[----:B------:R-:W-:Y:S01]  /*18b0*/  UMOV UR4, UR5 ;  /* 0x0000000500047c82 */ /* 0x000fe20008000000 */
[----:B------:R-:W-:Y:S02]  /*18c0*/  USHF.R.U32.HI UR9, URZ, UR9, UR6 ;  /* 0x00000009ff097299 */ /* 0x000fe40008011606 */
[----:B----4-:R-:W-:Y:S02]  /*18d0*/  USHF.R.U32.HI UR4, URZ, UR13, UR4 ;  /* 0x0000000dff047299 */ /* 0x010fe40008011604 */
[----:B------:R-:W-:Y:S02]  /*18e0*/  USEL UR5, UR16, UR9, !UP1 ;  /* 0x0000000910057287 */ /* 0x000fe4000c800000 */
[----:B------:R-:W-:-:S04]  /*18f0*/  USEL UR4, UR20, UR4, !UP0 ;  /* 0x0000000414047287 */ /* 0x000fc8000c000000 */
[----:B------:R-:W-:Y:S02]  /*1900*/  UIADD3 UR6, UPT, UPT, -UR4, UR5, URZ ;  /* 0x0000000504067290 */ /* 0x000fe4000fffe1ff */
[----:B------:R-:W-:Y:S02]  /*1910*/  UIADD3 UR4, UPT, UPT, UR4, -UR5, URZ ;  /* 0x8000000504047290 */ /* 0x000fe4000fffe0ff */
[----:B------:R-:W-:Y:S02]  /*1920*/  UIMAD UR20, UR6, UR10, UR20 ;  /* 0x0000000a061472a4 */ /* 0x000fe4000f8e0214 */
[----:B------:R-:W-:-:S12]  /*1930*/  UIMAD UR16, UR4, UR12, UR16 ;  /* 0x0000000c041072a4 */ /* 0x000fd8000f8e0210 */
.L_x_19:
[----:B------:R-:W-:-:S09]  /*1940*/  UISETP.EQ.U32.AND UP0, UPT, UR28, 0x1, UPT ;  /* 0x000000011c00788c */ /* 0x000fd2000bf02070 */
[----:B------:R-:W-:Y:S05]  /*1950*/  BRA.U !UP0, `(.L_x_20) ;  /* 0x00000001080c7547 */ /* 0x000fea000b800000 */
[----:B------:R-:W-:Y:S01]  /*1960*/  UCGABAR_WAIT ;  /* 0x0000000000007dc7 */ /* 0x000fe20008000000 */
[----:B------:R-:W-:Y:S01]  /*1970*/  CCTL.IVALL ;  /* 0x00000000ff00798f */ /* 0x000fe20002000000 */
[----:B------:R-:W-:Y:S05]  /*1980*/  BRA `(.L_x_21) ;  /* 0x0000000000047947 */ /* 0x000fea0003800000 */
.L_x_20:
[----:B------:R-:W-:Y:S06]  /*1990*/  BAR.SYNC.DEFER_BLOCKING 0x0 ;  /* 0x0000000000007b1d */ /* 0x000fec0000010000 */
.L_x_21:
[----:B------:R-:W-:Y:S05]  /*19a0*/  BRA.U UP3, `(.L_x_22) ;  /* 0x0000001903007547 */ /* 0x000fea000b800000 */
[----:B------:R-:W2:Y:S01]  /*19b0*/  LDCU UR6, c[0x0][0x38c] ;  /* 0x00007180ff0677ac */ /* 0x000ea20008000800 */
[----:B------:R-:W-:Y:S01]  /*19c0*/  PLOP3.LUT P2, PT, PT, PT, UP5, 0x80, 0x8 ;  /* 0x000000000008781c */ /* 0x000fe20003f4f058 */
[----:B------:R-:W-:Y:S01]  /*19d0*/  IMAD.MOV.U32 R12, RZ, RZ, 0x1 ;  /* 0x00000001ff0c7424 */ /* 0x000fe200078e00ff */
[----:B------:R-:W-:Y:S01]  /*19e0*/  ISETP.NE.AND P3, PT, R5, RZ, P4 ;  /* 0x000000ff0500720c */ /* 0x000fe20002765270 */
[----:B------:R-:W-:Y:S01]  /*19f0*/  USHF.L.U32 UR7, UR25, 0x5, URZ ;  /* 0x0000000519077899 */ /* 0x000fe200080006ff */
[----:B------:R-:W-:Y:S01]  /*1a00*/  PLOP3.LUT P2, PT, P2, PT, PT, 0x8, 0x80 ;  /* 0x000000000080781c */ /* 0x000fe2000174e170 */
[----:B------:R-:W-:Y:S01]  /*1a10*/  USHF.L.U32 UR8, UR25, 0x7, URZ ;  /* 0x0000000719087899 */ /* 0x000fe200080006ff */
[----:B------:R-:W-:Y:S01]  /*1a20*/  CS2R R10, SRZ ;  /* 0x00000000000a7805 */ /* 0x000fe2000001ff00 */
[----:B------:R-:W-:Y:S01]  /*1a30*/  UISETP.NE.AND UP1, UPT, UR21, URZ, UPT ;  /* 0x000000ff1500728c */ /* 0x000fe2000bf25270 */
[----:B------:R-:W-:Y:S01]  /*1a40*/  IMAD.MOV.U32 R9, RZ, RZ, RZ ;  /* 0x000000ffff097224 */ /* 0x000fe200078e00ff */
[----:B------:R-:W3:Y:S01]  /*1a50*/  LDCU UR65, c[0x0][0x370] ;  /* 0x00006e00ff4177ac */ /* 0x000ee20008000800 */
[----:B------:R-:W-:Y:S01]  /*1a60*/  IMAD.MOV.U32 R8, RZ, RZ, 0x1 ;  /* 0x00000001ff087424 */ /* 0x000fe200078e00ff */
[----:B------:R-:W4:Y:S01]  /*1a70*/  LDCU.64 UR54, c[0x0][0x348] ;  /* 0x00006900ff3677ac */ /* 0x000f220008000a00 */
[----:B--2---:R-:W-:-:S02]  /*1a80*/  UIADD3 UR5, UPT, UPT, UR6, 0x7f, URZ ;  /* 0x0000007f06057890 */ /* 0x004fc4000fffe0ff */
[----:B------:R-:W-:Y:S02]  /*1a90*/  UIADD3 UR72, UPT, UPT, UR6, 0xfe, URZ ;  /* 0x000000fe06487890 */ /* 0x000fe4000fffe0ff */
[----:B------:R-:W-:Y:S01]  /*1aa0*/  USHF.R.S32.HI UR4, URZ, 0x1f, UR5 ;  /* 0x0000001fff047899 */ /* 0x000fe20008011405 */
[----:B------:R-:W2:Y:S03]  /*1ab0*/  LDCU UR64, c[0x0][0x374] ;  /* 0x00006e80ff4077ac */ /* 0x000ea60008000800 */
[----:B------:R-:W-:Y:S02]  /*1ac0*/  ULEA.HI UR4, UR4, UR5, URZ, 0x7 ;  /* 0x0000000504047291 */ /* 0x000fe4000f8f38ff */
[----:B------:R-:W-:Y:S02]  /*1ad0*/  UIADD3 UR5, UPT, UPT, UR6, -0x1, URZ ;  /* 0xffffffff06057890 */ /* 0x000fe4000fffe0ff */
[----:B------:R-:W-:-:S02]  /*1ae0*/  USHF.R.S32.HI UR67, URZ, 0x7, UR4 ;  /* 0x00000007ff437899 */ /* 0x000fc40008011404 */
[----:B------:R-:W-:Y:S02]  /*1af0*/  UISETP.GE.U32.AND UP2, UPT, UR5, -0xff, UPT ;  /* 0xffffff010500788c */ /* 0x000fe4000bf46070 */
[----:B------:R-:W-:Y:S02]  /*1b00*/  UISETP.LT.U32.AND UP0, UPT, UR67, 0x2, UPT ;  /* 0x000000024300788c */ /* 0x000fe4000bf01070 */
[----:B------:R-:W-:Y:S02]  /*1b10*/  ULOP3.LUT UR6, UR7, 0x20, URZ, 0xc0, !UPT ;  /* 0x0000002007067892 */ /* 0x000fe4000f8ec0ff */
[----:B------:R-:W-:Y:S02]  /*1b20*/  USEL UR66, UR67, 0x2, UP0 ;  /* 0x0000000243427887 */ /* 0x000fe40008000000 */
[----:B------:R-:W-:Y:S02]  /*1b30*/  ULOP3.LUT UR5, UR8, 0x80, URZ, 0xc0, !UPT ;  /* 0x0000008008057892 */ /* 0x000fe4000f8ec0ff */
[----:B------:R-:W-:-:S02]  /*1b40*/  UIADD3 UR4, UPT, UPT, UR66, -0x1, URZ ;  /* 0xffffffff42047890 */ /* 0x000fc4000fffe0ff */
[----:B------:R-:W-:Y:S02]  /*1b50*/  @UP2 UIADD3 UR4, UPT, UPT, UR66, URZ, URZ ;  /* 0x000000ff42042290 */ /* 0x000fe4000fffe0ff */
[----:B------:R-:W-:Y:S02]  /*1b60*/  USEL UR38, UR46, 0x2, UP1 ;  /* 0x000000022e267887 */ /* 0x000fe40008800000 */
[----:B------:R-:W-:Y:S02]  /*1b70*/  ULEA UR71, UR71, UR6, 0x4 ;  /* 0x0000000647477291 */ /* 0x000fe4000f8e20ff */
[----:B------:R-:W-:Y:S02]  /*1b80*/  ULEA UR69, UR69, UR5, 0x6 ;  /* 0x0000000545457291 */ /* 0x000fe4000f8e30ff */
[----:B------:R-:W-:Y:S02]  /*1b90*/  UIADD3 UR70, UPT, UPT, UR67, -UR66, URZ ;  /* 0x8000004243467290 */ /* 0x000fe4000fffe0ff */
[----:B------:R-:W-:-:S02]  /*1ba0*/  UIADD3 UR61, UPT, UPT, UR4, 0x1, URZ ;  /* 0x00000001043d7890 */ /* 0x000fc4000fffe0ff */
[----:B------:R-:W-:Y:S01]  /*1bb0*/  UIADD3 UR68, UPT, UPT, -UR4, URZ, URZ ;  /* 0x000000ff04447290 */ /* 0x000fe2000fffe1ff */
[----:B--234-:R-:W-:-:S11]  /*1bc0*/  UMOV UR29, URZ ;  /* 0x000000ff001d7c82 */ /* 0x01cfd60008000000 */
.L_x_46:
[----:B------:R-:W-:-:S13]  /*1bd0*/  R2UR UR4, R60 ;  /* 0x000000003c0472ca */ /* 0x000fda00000e0000 */
[----:B------:R-:W-:Y:S01]  /*1be0*/  UISETP.NE.AND UP0, UPT, UR4, URZ, UPT ;  /* 0x000000ff0400728c */ /* 0x000fe2000bf05270 */
[----:B------:R-:W2:Y:S02]  /*1bf0*/  S2UR UR4, SR_CgaCtaId ;  /* 0x00000000000479c3 */ /* 0x000ea40000008800 */
[----:B--2---:R-:W-:-:S06]  /*1c00*/  MOV R60, UR4 ;  /* 0x00000004003c7c02 */ /* 0x004fcc0008000f00 */
[----:B---3--:R-:W-:Y:S05]  /*1c10*/  BRA.U UP0, `(.L_x_23) ;  /* 0x0000000100347547 */ /* 0x008fea000b800000 */
[----:B------:R-:W2:Y:S01]  /*1c20*/  S2R R0, SR_CgaCtaId ;  /* 0x0000000000007919 */ /* 0x000ea20000008800 */
[----:B------:R-:W-:-:S04]  /*1c30*/  MOV R2, 0x400 ;  /* 0x0000040000027802 */ /* 0x000fc80000000f00 */
[----:B--2---:R-:W-:Y:S02]  /*1c40*/  LEA R0, R0, R2, 0x18 ;  /* 0x0000000200007211 */ /* 0x004fe400078ec0ff */
[----:B------:R-:W-:-:S03]  /*1c50*/  SHF.L.U32 R2, R8, 0x1f, RZ ;  /* 0x0000001f08027819 */ /* 0x000fc600000006ff */
[----:B------:R-:W-:-:S04]  /*1c60*/  IMAD R0, R9, 0x8, R0 ;  /* 0x0000000809007824 */ /* 0x000fc800078e0200 */
[----:B------:R-:W2:Y:S02]  /*1c70*/  SYNCS.PHASECHK.TRANS64.TRYWAIT P0, [R0+URZ+0xe0], R2 ;  /* 0x0000e002000075a7 */ /* 0x000ea400080011ff */
[----:B--2---:R-:W-:Y:S05]  /*1c80*/  @!P0 BRA `(.L_x_24) ;  /* 0x0000007c009c8947 */ /* 0x004fea0003800000 */
.L_x_151:
[----:B------:R-:W-:Y:S01]  /*1c90*/  VIADD R9, R9, 0x1 ;  /* 0x0000000109097836 */ /* 0x000fe20000000000 */
[----:B------:R2:W-:Y:S04]  /*1ca0*/  SYNCS.ARRIVE.TRANS64.A1T0 RZ, [R0+URZ+0xd0], RZ ;  /* 0x0000d0ff00ff79a7 */ /* 0x0005e800081000ff */
[----:B------:R-:W-:-:S04]  /*1cb0*/  ISETP.NE.AND P0, PT, R9, 0x2, PT ;  /* 0x000000020900780c */ /* 0x000fc80003f05270 */
[----:B------:R-:W-:Y:S02]  /*1cc0*/  SEL R9, R9, RZ, P0 ;  /* 0x000000ff09097207 */ /* 0x000fe40000000000 */
[----:B--2---:R-:W-:-:S04]  /*1cd0*/  SEL R0, RZ, 0x1, P0 ;  /* 0x00000001ff007807 */ /* 0x004fc80000000000 */
[----:B------:R-:W-:-:S07]  /*1ce0*/  LOP3.LUT R8, R8, R0, RZ, 0x3c, !PT ;  /* 0x0000000008087212 */ /* 0x000fce00078e3cff */
.L_x_23:
[----:B------:R-:W-:Y:S01]  /*1cf0*/  R2UR UR4, R60 ;  /* 0x000000003c0472ca */ /* 0x000fe200000e0000 */
[----:B------:R-:W-:Y:S01]  /*1d00*/  UMOV UR22, 0x400 ;  /* 0x0000040000167882 */ /* 0x000fe20000000000 */
[----:B------:R-:W-:Y:S01]  /*1d10*/  SHF.L.U32 R0, R12, 0x1f, RZ ;  /* 0x0000001f0c007819 */ /* 0x000fe200000006ff */
[----:B------:R-:W-:Y:S02]  /*1d20*/  UISETP.GE.U32.AND UP0, UPT, UR72, 0xff, UPT ;  /* 0x000000ff4800788c */ /* 0x000fe4000bf06070 */
[----:B------:R-:W-:Y:S01]  /*1d30*/  ULEA UR27, UR20, UR71, 0x6 ;  /* 0x00000047141b7291 */ /* 0x000fe2000f8e30ff */
[----:B------:R-:W-:-:S07]  /*1d40*/  UMOV UR21, URZ ;  /* 0x000000ff00157c82 */ /* 0x000fce0008000000 */
[----:B------:R-:W-:-:S04]  /*1d50*/  ULEA UR22, UR4, UR22, 0x18 ;  /* 0x0000001604167291 */ /* 0x000fc8000f8ec0ff */
[----:B------:R-:W-:-:S09]  /*1d60*/  ULEA UR4, UR29, UR22, 0x3 ;  /* 0x000000161d047291 */ /* 0x000fd2000f8e18ff */
[----:B------:R2:W3:Y:S01]  /*1d70*/  SYNCS.PHASECHK.TRANS64.TRYWAIT P1, [UR4+0x10], R0 ;  /* 0x00001000ff0075a7 */ /* 0x0004e20008021104 */
[----:B------:R-:W-:-:S04]  /*1d80*/  ULEA.HI UR4, UR16, UR16, URZ, 0x1 ;  /* 0x0000001010047291 */ /* 0x000fc8000f8f08ff */
[----:B------:R-:W-:-:S04]  /*1d90*/  USHF.L.U32 UR4, UR4, 0x7, URZ ;  /* 0x0000000704047899 */ /* 0x000fc800080006ff */
[----:B------:R-:W-:-:S04]  /*1da0*/  ULOP3.LUT UR59, UR4, 0xffffff00, URZ, 0xc0, !UPT ;  /* 0xffffff00043b7892 */ /* 0x000fc8000f8ec0ff */
[----:B------:R-:W-:Y:S01]  /*1db0*/  UIADD3 UR59, UPT, UPT, UR69, UR59, URZ ;  /* 0x0000003b453b7290 */ /* 0x000fe2000fffe0ff */
[----:B------:R-:W-:Y:S11]  /*1dc0*/  BRA.U !UP0, `(.L_x_25) ;  /* 0x00000005086c7547 */ /* 0x000ff6000b800000 */
[----:B------:R-:W-:Y:S01]  /*1dd0*/  UMOV UR23, UR68 ;  /* 0x0000004400177c82 */ /* 0x000fe20008000000 */
[----:B------:R-:W-:Y:S01]  /*1de0*/  UMOV UR13, UR29 ;  /* 0x0000001d000d7c82 */ /* 0x000fe20008000000 */
[----:B------:R-:W-:-:S05]  /*1df0*/  UMOV UR42, 0x40 ;  /* 0x00000040002a7882 */ /* 0x000fca0000000000 */
.L_x_33:
[----:B------:R-:W-:Y:S01]  /*1e00*/  ULEA UR6, UR13, UR22, 0x3 ;  /* 0x000000160d067291 */ /* 0x000fe2000f8e18ff */
[----:B---3--:R-:W-:Y:S01]  /*1e10*/  @P4 MOV R2, 0x28000 ;  /* 0x0002800000024802 */ /* 0x008fe20000000f00 */
[----:B-123--:R-:W-:Y:S10]  /*1e20*/  @P1 BRA `(.L_x_26) ;  /* 0x00000000000c1947 */ /* 0x00eff40003800000 */
[----:B------:R-:W-:-:S04]  /*1e30*/  SHF.L.U32 R3, R12, 0x1f, RZ ;  /* 0x0000001f0c037819 */ /* 0x000fc800000006ff */
[----:B------:R-:W3:Y:S02]  /*1e40*/  SYNCS.PHASECHK.TRANS64.TRYWAIT P0, [UR6+0x10], R3 ;  /* 0x00001003ff0075a7 */ /* 0x000ee40008001106 */
[----:B---3--:R-:W-:Y:S05]  /*1e50*/  @!P0 BRA `(.L_x_27) ;  /* 0x0000007c003c8947 */ /* 0x008fea0003800000 */
.L_x_26:
[----:B------:R3:W-:Y:S01]  /*1e60*/  @P4 SYNCS.ARRIVE.TRANS64 RZ, [UR6], R2 ;  /* 0x00000002ffff49a7 */ /* 0x0007e20008000006 */
[----:B------:R-:W-:Y:S02]  /*1e70*/  ULOP3.LUT UR4, UR38, 0x2, URZ, 0xfc, !UPT ;  /* 0x0000000226047892 */ /* 0x000fe4000f8efcff */
[----:B------:R-:W-:Y:S02]  /*1e80*/  UIADD3 UR23, UPT, UPT, UR23, 0x1, URZ ;  /* 0x0000000117177890 */ /* 0x000fe4000fffe0ff */
[----:B------:R-:W-:Y:S02]  /*1e90*/  UISETP.NE.AND UP0, UPT, UR4, 0x2, UPT ;  /* 0x000000020400788c */ /* 0x000fe4000bf05270 */
[----:B------:R-:W-:-:S07]  /*1ea0*/  UISETP.NE.AND UP2, UPT, UR23, 0x1, UPT ;  /* 0x000000011700788c */ /* 0x000fce000bf45270 */
[----:B------:R-:W-:Y:S05]  /*1eb0*/  BRA.U UP0, `(.L_x_28) ;  /* 0x0000000100047547 */ /* 0x000fea000b800000 */
[----:B-1----:R-:W-:Y:S05]  /*1ec0*/  BPT.TRAP 0x1 ;  /* 0x000000040000795c */ /* 0x002fea0000300000 */
.L_x_28:
[----:B------:R-:W-:Y:S04]  /*1ed0*/  BSSY.RECONVERGENT B0, `(.L_x_29) ;  /* 0x0000003000007945 */ /* 0x000fe80003800200 */
[----:B------:R-:W-:Y:S05]  /*1ee0*/  @!P3 BRA `(.L_x_30) ;  /* 0x000000000004b947 */ /* 0x000fea0003800000 */
[----:B-1----:R-:W-:Y:S05]  /*1ef0*/  BPT.TRAP 0x1 ;  /* 0x000000040000795c */ /* 0x002fea0000300000 */
.L_x_30:
[----:B-1----:R-:W-:Y:S05]  /*1f00*/  BSYNC.RECONVERGENT B0 ;  /* 0x0000000000007941 */ /* 0x002fea0003800200 */
.L_x_29:
[----:B------:R-:W-:Y:S01]  /*1f10*/  UIADD3 UR4, UPT, UPT, UR13, 0x1, URZ ;  /* 0x000000010d047890 */ /* 0x000fe2000fffe0ff */
[----:B------:R-:W-:Y:S01]  /*1f20*/  BSSY.RECONVERGENT B0, `(.L_x_31) ;  /* 0x0000041000007945 */ /* 0x000fe20003800200 */
[----:B------:R-:W-:Y:S02]  /*1f30*/  ELECT P0, URZ, PT ;  /* 0x0000000000ff782f */ /* 0x000fe40003800000 */
[----:B------:R-:W-:-:S04]  /*1f40*/  UISETP.NE.AND UP0, UPT, UR4, 0x2, UPT ;  /* 0x000000020400788c */ /* 0x000fc8000bf05270 */
[----:B------:R-:W-:Y:S02]  /*1f50*/  USEL UR5, URZ, 0x1, UP0 ;  /* 0x00000001ff057887 */ /* 0x000fe40008000000 */
[----:B------:R-:W-:-:S04]  /*1f60*/  USEL UR29, UR4, URZ, UP0 ;  /* 0x000000ff041d7287 */ /* 0x000fc80008000000 */
[----:B------:R-:W-:Y:S01]  /*1f70*/  ULEA UR4, UR29, UR22, 0x3 ;  /* 0x000000161d047291 */ /* 0x000fe2000f8e18ff */
[----:B------:R-:W-:-:S04]  /*1f80*/  LOP3.LUT R12, R12, UR5, RZ, 0x3c, !PT ;  /* 0x000000050c0c7c12 */ /* 0x000fc8000f8e3cff */
[----:B--2---:R-:W-:-:S04]  /*1f90*/  SHF.L.U32 R0, R12, 0x1f, RZ ;  /* 0x0000001f0c007819 */ /* 0x004fc800000006ff */
[----:B------:R1:W2:Y:S01]  /*1fa0*/  SYNCS.PHASECHK.TRANS64.TRYWAIT P1, [UR4+0x10], R0 ;  /* 0x00001000ff0075a7 */ /* 0x0002a20008021104 */
[----:B------:R-:W-:Y:S05]  /*1fb0*/  @!P0 BRA `(.L_x_32) ;  /* 0x0000000000dc8947 */ /* 0x000fea0003800000 */
[----:B------:R-:W-:Y:S02]  /*1fc0*/  USHF.L.U32 UR7, UR13, 0xe, URZ ;  /* 0x0000000e0d077899 */ /* 0x000fe400080006ff */
[----:B------:R-:W-:Y:S02]  /*1fd0*/  UIADD3 UR4, UP1, UPT, UR54, 0x80, URZ ;  /* 0x0000008036047890 */ /* 0x000fe4000ff3e0ff */
[----:B------:R-:W-:Y:S02]  /*1fe0*/  ULOP3.LUT UR32, UR7, UR53, URZ, 0xfc, !UPT ;  /* 0x0000003507207292 */ /* 0x000fe4000f8efcff */
[----:B------:R-:W-:Y:S02]  /*1ff0*/  ULEA UR7, UR45, UR7, 0x2 ;  /* 0x000000072d077291 */ /* 0x000fe4000f8e10ff */
[----:B------:R-:W-:Y:S02]  /*2000*/  ULEA UR32, UR32, UR22, 0x2 ;  /* 0x0000001620207291 */ /* 0x000fe4000f8e10ff */
[----:B------:R-:W-:-:S02]  /*2010*/  UIADD3 UR14, UP0, UPT, UR54, 0x180, URZ ;  /* 0x00000180360e7890 */ /* 0x000fc4000ff1e0ff */
[----:B------:R-:W-:Y:S02]  /*2020*/  UIADD3 UR58, UPT, UPT, UR42, -0x40, URZ ;  /* 0xffffffc02a3a7890 */ /* 0x000fe4000fffe0ff */
[----:B------:R-:W-:Y:S02]  /*2030*/  ULOP3.LUT UR57, UR6, 0xfefffff8, URZ, 0xc0, !UPT ;  /* 0xfefffff806397892 */ /* 0x000fe4000f8ec0ff */
[----:B------:R-:W-:Y:S02]  /*2040*/  UIADD3.X UR5, UPT, UPT, URZ, UR55, URZ, UP1, !UPT ;  /* 0x00000037ff057290 */ /* 0x000fe40008ffe4ff */
[----:B------:R-:W-:Y:S02]  /*2050*/  UIADD3 UR7, UPT, UPT, UR22, UR7, URZ ;  /* 0x0000000716077290 */ /* 0x000fe4000fffe0ff */
[----:B------:R-:W-:Y:S02]  /*2060*/  UIADD3 UR56, UPT, UPT, UR32, 0x8400, URZ ;  /* 0x0000840020387890 */ /* 0x000fe4000fffe0ff */
[----:B------:R-:W-:-:S02]  /*2070*/  UPRMT UR17, URZ, 0x5410, UR31 ;  /* 0x00005410ff117896 */ /* 0x000fc4000800001f */
[----:B------:R-:W-:Y:S02]  /*2080*/  UIADD3 UR50, UPT, UPT, UR42, -0x20, URZ ;  /* 0xffffffe02a327890 */ /* 0x000fe4000fffe0ff */
[----:B------:R-:W-:Y:S02]  /*2090*/  UIADD3 UR48, UPT, UPT, UR32, 0xc400, URZ ;  /* 0x0000c40020307890 */ /* 0x000fe4000fffe0ff */
[----:B------:R-:W-:Y:S02]  /*20a0*/  UIADD3 UR40, UPT, UPT, UR32, 0x10400, URZ ;  /* 0x0001040020287890 */ /* 0x000fe4000fffe0ff */
[----:B------:R-:W-:Y:S02]  /*20b0*/  UIADD3 UR34, UPT, UPT, UR42, 0x20, URZ ;  /* 0x000000202a227890 */ /* 0x000fe4000fffe0ff */
[----:B------:R-:W-:Y:S02]  /*20c0*/  UIADD3 UR32, UPT, UPT, UR32, 0x14400, URZ ;  /* 0x0001440020207890 */ /* 0x000fe4000fffe0ff */
[----:B------:R-:W-:-:S02]  /*20d0*/  UIADD3.X UR15, UPT, UPT, URZ, UR55, URZ, UP0, !UPT ;  /* 0x00000037ff0f7290 */ /* 0x000fc400087fe4ff */
[----:B------:R-:W-:Y:S02]  /*20e0*/  UPRMT UR21, URZ, 0x5410, UR30 ;  /* 0x00005410ff157896 */ /* 0x000fe4000800001e */
[----:B------:R-:W-:Y:S02]  /*20f0*/  UIADD3 UR24, UPT, UPT, UR7, 0x28400, URZ ;  /* 0x0002840007187890 */ /* 0x000fe4000fffe0ff */
[----:B------:R-:W-:Y:S01]  /*2100*/  UIADD3 UR8, UPT, UPT, UR7, 0x29400, URZ ;  /* 0x0002940007087890 */ /* 0x000fe2000fffe0ff */
[----:B------:R-:W-:Y:S01]  /*2110*/  UMOV UR46, 0x0 ;  /* 0x00000000002e7882 */ /* 0x000fe20000000000 */
[----:B------:R-:W-:Y:S01]  /*2120*/  UMOV UR47, 0x10000000 ;  /* 0x10000000002f7882 */ /* 0x000fe20000000000 */
[----:B------:R-:W-:Y:S01]  /*2130*/  UMOV UR51, UR59 ;  /* 0x0000003b00337c82 */ /* 0x000fe20008000000 */
[----:B------:R-:W-:Y:S01]  /*2140*/  UMOV UR52, UR60 ;  /* 0x0000003c00347c82 */ /* 0x000fe20008000000 */
[----:B------:R-:W-:Y:S01]  /*2150*/  UMOV UR49, UR57 ;  /* 0x0000003900317c82 */ /* 0x000fe20008000000 */
[----:B------:R-:W-:Y:S01]  /*2160*/  UMOV UR43, UR59 ;  /* 0x0000003b002b7c82 */ /* 0x000fe20008000000 */
[----:B------:R-:W-:Y:S01]  /*2170*/  UMOV UR44, UR60 ;  /* 0x0000003c002c7c82 */ /* 0x000fe20008000000 */
[----:B------:R-:W-:Y:S01]  /*2180*/  UMOV UR41, UR57 ;  /* 0x0000003900297c82 */ /* 0x000fe20008000000 */
[----:B------:R-:W-:Y:S01]  /*2190*/  UTMALDG.3D.MULTICAST.2CTA [UR56], [UR4], UR17, desc[UR46] ;  /* 0x00002e38040073b4 */ /* 0x000fe20008211811 */
[----:B------:R-:W-:Y:S01]  /*21a0*/  UMOV UR35, UR59 ;  /* 0x0000003b00237c82 */ /* 0x000fe20008000000 */
        /* <DEDUP_REMOVED lines=10> */
[----:B------:R-:W-:Y:S01]  /*2250*/  UIADD3 UR16, UPT, UPT, UR7, 0x2a400, URZ ;  /* 0x0002a40007107890 */ /* 0x000fe2000fffe0ff */
[----:B------:R-:W-:Y:S01]  /*2260*/  UMOV UR18, UR42 ;  /* 0x0000002a00127c82 */ /* 0x000fe20008000000 */
[----:B------:R-:W-:Y:S01]  /*2270*/  UMOV UR19, UR27 ;  /* 0x0000001b00137c82 */ /* 0x000fe20008000000 */
[----:B------:R-:W-:Y:S01]  /*2280*/  UTMALDG.3D.MULTICAST.2CTA [UR40], [UR4], UR17, desc[UR46] ;  /* 0x00002e28040073b4 */ /* 0x000fe20008211811 */
[----:B------:R-:W-:Y:S01]  /*2290*/  UMOV UR20, UR60 ;  /* 0x0000003c00147c82 */ /* 0x000fe20008000000 */
[----:B------:R4:W-:Y:S01]  /*22a0*/  UTMALDG.3D.MULTICAST.2CTA [UR32], [UR4], UR17, desc[UR46] ;  /* 0x00002e20040073b4 */ /* 0x0009e20008211811 */
[----:B------:R-:W-:Y:S01]  /*22b0*/  UTMALDG.3D.MULTICAST.2CTA [UR24], [UR14], UR21, desc[UR46] ;  /* 0x00002e180e0073b4 */ /* 0x000fe20008211815 */
[----:B------:R3:W-:Y:S01]  /*22c0*/  UTMALDG.3D.MULTICAST.2CTA [UR8], [UR14], UR21, desc[UR46] ;  /* 0x00002e080e0073b4 */ /* 0x0007e20008211815 */
[----:B----4-:R-:W-:-:S02]  /*22d0*/  UMOV UR17, UR57 ;  /* 0x0000003900117c82 */ /* 0x010fc40008000000 */
[----:B------:R4:W-:Y:S01]  /*22e0*/  UTMALDG.3D.MULTICAST.2CTA [UR16], [UR14], UR21, desc[UR46] ;  /* 0x00002e100e0073b4 */ /* 0x0009e20008211815 */
[----:B---3--:R-:W-:Y:S01]  /*22f0*/  UIADD3 UR8, UPT, UPT, UR7, 0x2b400, URZ ;  /* 0x0002b40007087890 */ /* 0x008fe2000fffe0ff */
[----:B------:R-:W-:-:S08]  /*2300*/  UMOV UR10, UR34 ;  /* 0x00000022000a7c82 */ /* 0x000fd00008000000 */
[----:B------:R4:W-:Y:S02]  /*2310*/  UTMALDG.3D.MULTICAST.2CTA [UR8], [UR14], UR21, desc[UR46] ;  /* 0x00002e080e0073b4 */ /* 0x0009e40008211815 */
[----:B----4-:R-:W-:Y:S01]  /*2320*/  NOP ;  /* 0x0000000000007918 */ /* 0x010fe20000000000 */
.L_x_32:
[----:B------:R-:W-:Y:S05]  /*2330*/  BSYNC.RECONVERGENT B0 ;  /* 0x0000000000007941 */ /* 0x000fea0003800200 */
.L_x_31:
[----:B------:R-:W-:Y:S01]  /*2340*/  UIADD3 UR42, UPT, UPT, UR42, 0x80, URZ ;  /* 0x000000802a2a7890 */ /* 0x000fe2000fffe0ff */
[----:B------:R-:W-:Y:S01]  /*2350*/  UMOV UR13, UR29 ;  /* 0x0000001d000d7c82 */ /* 0x000fe20008000000 */
[----:B------:R-:W-:Y:S01]  /*2360*/  UMOV UR21, UR61 ;  /* 0x0000003d00157c82 */ /* 0x000fe20008000000 */
[----:B------:R-:W-:Y:S09]  /*2370*/  BRA.U UP2, `(.L_x_33) ;  /* 0xfffffff902a07547 */ /* 0x000ff2000b83ffff */
.L_x_25:
[----:B------:R-:W-:Y:S01]  /*2380*/  ULEA UR4, UR29, UR22, 0x3 ;  /* 0x000000161d047291 */ /* 0x000fe2000f8e18ff */
[----:B-12---:R-:W-:Y:S01]  /*2390*/  SHF.L.U32 R0, R12, 0x1f, RZ ;  /* 0x0000001f0c007819 */ /* 0x006fe200000006ff */
[----:B------:R-:W-:Y:S01]  /*23a0*/  @!P2 SYNCS.ARRIVE.TRANS64.A1T0 RZ, [UR22+0x68], RZ ;  /* 0x000068ffffffa9a7 */ /* 0x000fe20008100016 */
[----:B------:R-:W-:-:S06]  /*23b0*/  UISETP.GT.AND UP0, UPT, UR67, UR66, UPT ;  /* 0x000000424300728c */ /* 0x000fcc000bf04270 */
[----:B---3--:R1:W2:Y:S03]  /*23c0*/  SYNCS.PHASECHK.TRANS64.TRYWAIT P1, [UR4+0x10], R0 ;  /* 0x00001000ff0075a7 */ /* 0x0082a60008021104 */
[----:B------:R-:W-:Y:S05]  /*23d0*/  BRA.U !UP0, `(.L_x_34) ;  /* 0x0000000508647547 */ /* 0x000fea000b800000 */
[----:B------:R-:W-:Y:S01]  /*23e0*/  UIADD3 UR37, UPT, UPT, UR70, UR21, URZ ;  /* 0x0000001546257290 */ /* 0x000fe2000fffe0ff */
[----:B------:R-:W-:-:S11]  /*23f0*/  UMOV UR13, UR29 ;  /* 0x0000001d000d7c82 */ /* 0x000fd60008000000 */
.L_x_42:
[----:B------:R-:W-:Y:S01]  /*2400*/  ULEA UR6, UR13, UR22, 0x3 ;  /* 0x000000160d067291 */ /* 0x000fe2000f8e18ff */
[----:B--2---:R-:W-:Y:S01]  /*2410*/  @P4 MOV R2, 0x28000 ;  /* 0x0002800000024802 */ /* 0x004fe20000000f00 */
[----:B--23--:R-:W-:Y:S10]  /*2420*/  @P1 BRA `(.L_x_35) ;  /* 0x00000000000c1947 */ /* 0x00cff40003800000 */
[----:B------:R-:W-:-:S04]  /*2430*/  SHF.L.U32 R3, R12, 0x1f, RZ ;  /* 0x0000001f0c037819 */ /* 0x000fc800000006ff */
[----:B------:R-:W2:Y:S02]  /*2440*/  SYNCS.PHASECHK.TRANS64.TRYWAIT P0, [UR6+0x10], R3 ;  /* 0x00001003ff0075a7 */ /* 0x000ea40008001106 */
[----:B--2---:R-:W-:Y:S05]  /*2450*/  @!P0 BRA `(.L_x_36) ;  /* 0x0000007400d48947 */ /* 0x004fea0003800000 */
.L_x_35:
[----:B------:R2:W-:Y:S01]  /*2460*/  @P4 SYNCS.ARRIVE.TRANS64 RZ, [UR6], R2 ;  /* 0x00000002ffff49a7 */ /* 0x0005e20008000006 */
[----:B------:R-:W-:-:S04]  /*2470*/  ULOP3.LUT UR4, UR38, 0x2, URZ, 0xfc, !UPT ;  /* 0x0000000226047892 */ /* 0x000fc8000f8efcff */
[----:B------:R-:W-:-:S09]  /*2480*/  UISETP.NE.AND UP0, UPT, UR4, 0x2, UPT ;  /* 0x000000020400788c */ /* 0x000fd2000bf05270 */
[----:B------:R-:W-:Y:S05]  /*2490*/  BRA.U UP0, `(.L_x_37) ;  /* 0x0000000100047547 */ /* 0x000fea000b800000 */
[----:B------:R-:W-:Y:S05]  /*24a0*/  BPT.TRAP 0x1 ;  /* 0x000000040000795c */ /* 0x000fea0000300000 */
.L_x_37:
[----:B------:R-:W-:Y:S04]  /*24b0*/  BSSY.RECONVERGENT B0, `(.L_x_38) ;  /* 0x0000003000007945 */ /* 0x000fe80003800200 */
[----:B------:R-:W-:Y:S05]  /*24c0*/  @!P3 BRA `(.L_x_39) ;  /* 0x000000000004b947 */ /* 0x000fea0003800000 */
[----:B------:R-:W-:Y:S05]  /*24d0*/  BPT.TRAP 0x1 ;  /* 0x000000040000795c */ /* 0x000fea0000300000 */
.L_x_39:
[----:B------:R-:W-:Y:S05]  /*24e0*/  BSYNC.RECONVERGENT B0 ;  /* 0x0000000000007941 */ /* 0x000fea0003800200 */
.L_x_38:
        /* <DEDUP_REMOVED lines=8> */
[----:B-1----:R-:W-:-:S04]  /*2570*/  SHF.L.U32 R0, R12, 0x1f, RZ ;  /* 0x0000001f0c007819 */ /* 0x002fc800000006ff */
[----:B------:R1:W3:Y:S01]  /*2580*/  SYNCS.PHASECHK.TRANS64.TRYWAIT P1, [UR4+0x10], R0 ;  /* 0x00001000ff0075a7 */ /* 0x0002e20008021104 */
[----:B------:R-:W-:Y:S05]  /*2590*/  @!P0 BRA `(.L_x_41) ;  /* 0x0000000000e08947 */ /* 0x000fea0003800000 */
[----:B------:R-:W-:Y:S02]  /*25a0*/  USHF.L.U32 UR7, UR13, 0xe, URZ ;  /* 0x0000000e0d077899 */ /* 0x000fe400080006ff */
[----:B------:R-:W-:Y:S02]  /*25b0*/  UIADD3 UR4, UP1, UPT, UR54, 0x80, URZ ;  /* 0x0000008036047890 */ /* 0x000fe4000ff3e0ff */
[----:B------:R-:W-:Y:S02]  /*25c0*/  ULOP3.LUT UR32, UR7, UR53, URZ, 0xfc, !UPT ;  /* 0x0000003507207292 */ /* 0x000fe4000f8efcff */
[----:B------:R-:W-:Y:S02]  /*25d0*/  ULEA UR7, UR45, UR7, 0x2 ;  /* 0x000000072d077291 */ /* 0x000fe4000f8e10ff */
[----:B------:R-:W-:Y:S02]  /*25e0*/  ULEA UR32, UR32, UR22, 0x2 ;  /* 0x0000001620207291 */ /* 0x000fe4000f8e10ff */
[----:B------:R-:W-:-:S02]  /*25f0*/  USHF.L.U32 UR58, UR21, 0x7, URZ ;  /* 0x00000007153a7899 */ /* 0x000fc400080006ff */
[----:B------:R-:W-:Y:S02]  /*2600*/  UIADD3 UR14, UP0, UPT, UR54, 0x180, URZ ;  /* 0x00000180360e7890 */ /* 0x000fe4000ff1e0ff */
[----:B------:R-:W-:Y:S02]  /*2610*/  ULOP3.LUT UR57, UR6, 0xfefffff8, URZ, 0xc0, !UPT ;  /* 0xfefffff806397892 */ /* 0x000fe4000f8ec0ff */
[----:B------:R-:W-:Y:S02]  /*2620*/  UIADD3.X UR5, UPT, UPT, URZ, UR55, URZ, UP1, !UPT ;  /* 0x00000037ff057290 */ /* 0x000fe40008ffe4ff */
[----:B------:R-:W-:Y:S02]  /*2630*/  UIADD3 UR7, UPT, UPT, UR22, UR7, URZ ;  /* 0x0000000716077290 */ /* 0x000fe4000fffe0ff */
[----:B------:R-:W-:Y:S02]  /*2640*/  UIADD3 UR56, UPT, UPT, UR32, 0x8400, URZ ;  /* 0x0000840020387890 */ /* 0x000fe4000fffe0ff */
[----:B------:R-:W-:-:S02]  /*2650*/  UPRMT UR16, URZ, 0x5410, UR31 ;  /* 0x00005410ff107896 */ /* 0x000fc4000800001f */
[----:B------:R-:W-:Y:S02]  /*2660*/  UIADD3 UR50, UPT, UPT, UR58, 0x20, URZ ;  /* 0x000000203a327890 */ /* 0x000fe4000fffe0ff */
[----:B------:R-:W-:Y:S02]  /*2670*/  UIADD3 UR48, UPT, UPT, UR32, 0xc400, URZ ;  /* 0x0000c40020307890 */ /* 0x000fe4000fffe0ff */
[----:B------:R-:W-:Y:S02]  /*2680*/  UIADD3 UR42, UPT, UPT, UR58, 0x40, URZ ;  /* 0x000000403a2a7890 */ /* 0x000fe4000fffe0ff */
[----:B------:R-:W-:Y:S02]  /*2690*/  UIADD3 UR40, UPT, UPT, UR32, 0x10400, URZ ;  /* 0x0001040020287890 */ /* 0x000fe4000fffe0ff */
[----:B------:R-:W-:Y:S02]  /*26a0*/  UIADD3 UR34, UPT, UPT, UR58, 0x60, URZ ;  /* 0x000000603a227890 */ /* 0x000fe4000fffe0ff */
[----:B------:R-:W-:-:S02]  /*26b0*/  UIADD3 UR32, UPT, UPT, UR32, 0x14400, URZ ;  /* 0x0001440020207890 */ /* 0x000fc4000fffe0ff */
[----:B------:R-:W-:Y:S02]  /*26c0*/  UIADD3.X UR15, UPT, UPT, URZ, UR55, URZ, UP0, !UPT ;  /* 0x00000037ff0f7290 */ /* 0x000fe400087fe4ff */
        /* <DEDUP_REMOVED lines=28> */
[----:B------:R4:W-:Y:S01]  /*2890*/  UTMALDG.3D.MULTICAST.2CTA [UR32], [UR4], UR16, desc[UR46] ;  /* 0x00002e20040073b4 */ /* 0x0009e20008211810 */
[----:B------:R-:W-:Y:S01]  /*28a0*/  UTMALDG.3D.MULTICAST.2CTA [UR24], [UR14], UR23, desc[UR46] ;  /* 0x00002e180e0073b4 */ /* 0x000fe20008211817 */
[----:B------:R2:W-:Y:S01]  /*28b0*/  UTMALDG.3D.MULTICAST.2CTA [UR8], [UR14], UR23, desc[UR46] ;  /* 0x00002e080e0073b4 */ /* 0x0005e20008211817 */
[----:B----4-:R-:W-:-:S09]  /*28c0*/  UIADD3 UR16, UPT, UPT, UR7, 0x2a400, URZ ;  /* 0x0002a40007107890 */ /* 0x010fd2000fffe0ff */
[----:B------:R4:W-:Y:S01]  /*28d0*/  UTMALDG.3D.MULTICAST.2CTA [UR16], [UR14], UR23, desc[UR46] ;  /* 0x00002e100e0073b4 */ /* 0x0009e20008211817 */
[----:B--2---:R-:W-:Y:S01]  /*28e0*/  UIADD3 UR8, UPT, UPT, UR7, 0x2b400, URZ ;  /* 0x0002b40007087890 */ /* 0x004fe2000fffe0ff */
[----:B------:R-:W-:-:S08]  /*28f0*/  UMOV UR10, UR34 ;  /* 0x00000022000a7c82 */ /* 0x000fd00008000000 */
[----:B------:R4:W-:Y:S02]  /*2900*/  UTMALDG.3D.MULTICAST.2CTA [UR8], [UR14], UR23, desc[UR46] ;  /* 0x00002e080e0073b4 */ /* 0x0009e40008211817 */
[----:B----4-:R-:W-:Y:S01]  /*2910*/  NOP ;  /* 0x0000000000007918 */ /* 0x010fe20000000000 */
.L_x_41:
[----:B------:R-:W-:Y:S05]  /*2920*/  BSYNC.RECONVERGENT B0 ;  /* 0x0000000000007941 */ /* 0x000fea0003800200 */
.L_x_40:
[----:B------:R-:W-:Y:S01]  /*2930*/  UIADD3 UR21, UPT, UPT, UR21, 0x1, URZ ;  /* 0x0000000115157890 */ /* 0x000fe2000fffe0ff */
[----:B------:R-:W-:-:S03]  /*2940*/  UMOV UR13, UR29 ;  /* 0x0000001d000d7c82 */ /* 0x000fc60008000000 */
[----:B------:R-:W-:-:S09]  /*2950*/  UISETP.NE.AND UP0, UPT, UR21, UR37, UPT ;  /* 0x000000251500728c */ /* 0x000fd2000bf05270 */
[----:B------:R-:W-:Y:S05]  /*2960*/  BRA.U UP0, `(.L_x_42) ;  /* 0xfffffff900a47547 */ /* 0x000fea000b83ffff */
.L_x_34:
[C---:B------:R-:W-:Y:S01]  /*2970*/  LEA R3, R11.reuse, UR22, 0x3 ;  /* 0x000000160b037c11 */ /* 0x040fe2000f8e18ff */
[----:B------:R-:W-:Y:S01]  /*2980*/  NOP ;  /* 0x0000000000007918 */ /* 0x000fe20000000000 */
[----:B-1----:R-:W-:Y:S02]  /*2990*/  SHF.L.U32 R0, R10, 0x1f, RZ ;  /* 0x0000001f0a007819 */ /* 0x002fe400000006ff */
[----:B------:R-:W-:Y:S02]  /*29a0*/  LEA R4, R11, UR22, 0x4 ;  /* 0x000000160b047c11 */ /* 0x000fe4000f8e20ff */
[----:B------:R-:W1:Y:S02]  /*29b0*/  SYNCS.PHASECHK.TRANS64.TRYWAIT P0, [R3+URZ+0x70], R0 ;  /* 0x00007000030075a7 */ /* 0x000e6400080011ff */
[----:B-1----:R-:W-:Y:S05]  /*29c0*/  @!P0 BRA `(.L_x_43) ;  /* 0x0000007000908947 */ /* 0x002fea0003800000 */
.L_x_154:
[----:B------:R-:W4:Y:S01]  /*29d0*/  LDS.128 R4, [R4+0x100] ;  /* 0x0001000004047984 */ /* 0x000f220000000c00 */
[----:B------:R-:W-:Y:S01]  /*29e0*/  UISETP.GE.AND UP0, UPT, UR39, 0x1, UPT ;  /* 0x000000012700788c */ /* 0x000fe2000bf06270 */
[----:B------:R-:W-:Y:S01]  /*29f0*/  @!PT LDS RZ, [RZ] ;  /* 0x00000000fffff984 */ /* 0x000fe20000000800 */
[----:B------:R-:W-:Y:S01]  /*2a00*/  @!PT LDS RZ, [RZ] ;  /* 0x00000000fffff984 */ /* 0x000fe20000000800 */
[----:B------:R-:W-:Y:S01]  /*2a10*/  @!PT LDS RZ, [RZ] ;  /* 0x00000000fffff984 */ /* 0x000fe20000000800 */
[----:B------:R-:W-:Y:S01]  /*2a20*/  @!PT LDS RZ, [RZ] ;  /* 0x00000000fffff984 */ /* 0x000fe20000000800 */
[----:B------:R1:W-:Y:S06]  /*2a30*/  MEMBAR.ALL.CTA ;  /* 0x0000000000007992 */ /* 0x0003ec0000008000 */
[----:B-1----:R-:W1:Y:S01]  /*2a40*/  FENCE.VIEW.ASYNC.S ;  /* 0x00000000000073c6 */ /* 0x002e620000000000 */
[----:B----4-:R-:W-:-:S13]  /*2a50*/  LOP3.LUT P0, RZ, R6, 0x1, RZ, 0xc0, !PT ;  /* 0x0000000106ff7812 */ /* 0x010fda000780c0ff */
[----:B-1----:R-:W-:Y:S01]  /*2a60*/  VOTEU.ANY UP1, P0 ;  /* 0x0000000000ff7886 */ /* 0x002fe20000020100 */
[----:B------:R-:W-:-:S13]  /*2a70*/  PLOP3.LUT P0, PT, PT, PT, UP1, 0x80, 0x8 ;  /* 0x000000000008781c */ /* 0x000fda0003f0f018 */
[----:B------:R-:W-:Y:S02]  /*2a80*/  @P0 LOP3.LUT R0, R5, 0xffff, RZ, 0xc0, !PT ;  /* 0x0000ffff05000812 */ /* 0x000fe400078ec0ff */
[----:B--2---:R-:W-:Y:S02]  /*2a90*/  @P0 MOV R2, R4 ;  /* 0x0000000400020202 */ /* 0x004fe40000000f00 */
[----:B------:R-:W-:Y:S01]  /*2aa0*/  @P0 R2UR UR5, R0 ;  /* 0x00000000000502ca */ /* 0x000fe200000e0000 */
[----:B------:R-:W-:Y:S01]  /*2ab0*/  VIADD R0, R3, 0x80 ;  /* 0x0000008003007836 */ /* 0x000fe20000000000 */
[----:B------:R-:W-:Y:S02]  /*2ac0*/  @P0 SHF.R.U32.HI R4, RZ, 0x10, R5 ;  /* 0x00000010ff040819 */ /* 0x000fe40000011605 */
[----:B------:R-:W-:Y:S02]  /*2ad0*/  @P0 R2UR UR6, R2 ;  /* 0x00000000020602ca */ /* 0x000fe400000e0000 */
[----:B------:R-:W-:-:S02]  /*2ae0*/  PRMT R0, RZ, 0x654, R0 ;  /* 0x00000654ff007816 */ /* 0x000fc40000000000 */
[----:B------:R-:W-:Y:S02]  /*2af0*/  @P0 R2UR UR4, R4 ;  /* 0x00000000040402ca */ /* 0x000fe400000e0000 */
[----:B------:R1:W-:Y:S03]  /*2b00*/  SYNCS.ARRIVE.TRANS64.RED.A1T0 RZ, [R0+URZ], RZ ;  /* 0x000000ff00ff79a7 */ /* 0x0003e600081004ff */
[----:B------:R-:W-:-:S04]  /*2b10*/  @UP1 UMOV UR62, UR5 ;  /* 0x00000005003e1c82 */ /* 0x000fc80008000000 */
[----:B------:R-:W-:-:S04]  /*2b20*/  @UP1 UMOV UR63, UR6 ;  /* 0x00000006003f1c82 */ /* 0x000fc80008000000 */
[----:B------:R-:W-:Y:S01]  /*2b30*/  @UP1 UMOV UR60, UR4 ;  /* 0x00000004003c1c82 */ /* 0x000fe20008000000 */
[----:B------:R-:W-:Y:S05]  /*2b40*/  BRA.U !UP0, `(.L_x_44) ;  /* 0x0000000108d47547 */ /* 0x000fea000b800000 */
[----:B------:R-:W2:Y:S01]  /*2b50*/  LDCU.128 UR12, c[0x0][0xb10] ;  /* 0x00016200ff0c77ac */ /* 0x000ea20008000c00 */
[----:B------:R-:W4:Y:S01]  /*2b60*/  LDCU UR21, c[0x0][0xb20] ;  /* 0x00016400ff1577ac */ /* 0x000f220008000800 */
[----:B------:R-:W3:Y:S01]  /*2b70*/  LDCU UR20, c[0x0][0xb0c] ;  /* 0x00016180ff1477ac */ /* 0x000ee20008000800 */
[----:B------:R-:W1:Y:S01]  /*2b80*/  LDCU.64 UR8, c[0x0][0xb28] ;  /* 0x00016500ff0877ac */ /* 0x000e620008000a00 */
[----:B------:R-:W-:Y:S02]  /*2b90*/  UISETP.NE.AND UP3, UPT, UR39, 0x1, UPT ;  /* 0x000000012700788c */ /* 0x000fe4000bf65270 */
[----:B--2---:R-:W-:Y:S02]  /*2ba0*/  UIMAD.WIDE.U32 UR6, UR64, UR15, URZ ;  /* 0x0000000f400672a5 */ /* 0x004fe4000f8e00ff */
[----:B------:R-:W-:Y:S02]  /*2bb0*/  UIMAD.WIDE.U32 UR4, UR65, UR12, URZ ;  /* 0x0000000c410472a5 */ /* 0x000fe4000f8e00ff */
[----:B------:R-:W-:-:S02]  /*2bc0*/  UISETP.NE.AND UP0, UPT, UR14, 0x1, UPT ;  /* 0x000000010e00788c */ /* 0x000fc4000bf05270 */
[----:B------:R-:W-:Y:S01]  /*2bd0*/  UIMAD.WIDE.U32 UR18, UR62, UR15, URZ ;  /* 0x0000000f3e1272a5 */ /* 0x000fe2000f8e00ff */
[----:B------:R-:W-:Y:S02]  /*2be0*/  UMOV UR6, UR7 ;  /* 0x0000000700067c82 */ /* 0x000fe40008000000 */
[----:B------:R-:W-:Y:S01]  /*2bf0*/  UMOV UR4, UR5 ;  /* 0x0000000500047c82 */ /* 0x000fe20008000000 */
[----:B----4-:R-:W-:Y:S02]  /*2c00*/  USHF.R.U32.HI UR6, URZ, UR21, UR6 ;  /* 0x00000015ff067299 */ /* 0x010fe40008011606 */
[----:B---3--:R-:W-:Y:S02]  /*2c10*/  UISETP.NE.AND UP2, UPT, UR20, 0x1, UPT ;  /* 0x000000011400788c */ /* 0x008fe4000bf45270 */
[----:B------:R-:W-:Y:S02]  /*2c20*/  USHF.R.U32.HI UR4, URZ, UR13, UR4 ;  /* 0x0000000dff047299 */ /* 0x000fe40008011604 */
[----:B------:R-:W-:-:S02]  /*2c30*/  USEL UR5, UR64, UR6, !UP0 ;  /* 0x0000000640057287 */ /* 0x000fc4000c000000 */
[----:B------:R-:W-:Y:S02]  /*2c40*/  USEL UR6, UR65, UR4, !UP2 ;  /* 0x0000000441067287 */ /* 0x000fe4000d000000 */
[----:B-1----:R-:W-:Y:S01]  /*2c50*/  UIMAD.WIDE.U32 UR10, UR5, UR8, URZ ;  /* 0x00000008050a72a5 */ /* 0x002fe2000f8e00ff */
[----:B------:R-:W-:Y:S01]  /*2c60*/  UMOV UR4, UR19 ;  /* 0x0000001300047c82 */ /* 0x000fe20008000000 */
[----:B------:R-:W-:Y:S02]  /*2c70*/  UIMAD.WIDE.U32 UR16, UR63, UR12, URZ ;  /* 0x0000000c3f1072a5 */ /* 0x000fe4000f8e00ff */
[----:B------:R-:W-:-:S03]  /*2c80*/  UIMAD.WIDE.U32 UR18, UR6, UR8, URZ ;  /* 0x00000008061272a5 */ /* 0x000fc6000f8e00ff */
[----:B------:R-:W-:Y:S01]  /*2c90*/  UMOV UR10, UR11 ;  /* 0x0000000b000a7c82 */ /* 0x000fe20008000000 */
[----:B------:R-:W-:Y:S02]  /*2ca0*/  USHF.R.U32.HI UR4, URZ, UR21, UR4 ;  /* 0x00000015ff047299 */ /* 0x000fe40008011604 */
[----:B------:R-:W-:Y:S01]  /*2cb0*/  @UP3 USHF.R.U32.HI UR5, URZ, UR9, UR10 ;  /* 0x00000009ff053299 */ /* 0x000fe2000801160a */
[----:B------:R-:W-:Y:S01]  /*2cc0*/  UMOV UR16, UR17 ;  /* 0x0000001100107c82 */ /* 0x000fe20008000000 */
[----:B------:R-:W-:Y:S01]  /*2cd0*/  UMOV UR18, UR19 ;  /* 0x0000001300127c82 */ /* 0x000fe20008000000 */
[----:B------:R-:W-:Y:S02]  /*2ce0*/  USHF.R.U32.HI UR13, URZ, UR13, UR16 ;  /* 0x0000000dff0d7299 */ /* 0x000fe40008011610 */
[----:B------:R-:W-:Y:S02]  /*2cf0*/  USEL UR4, UR62, UR4, !UP0 ;  /* 0x000000043e047287 */ /* 0x000fe4000c000000 */
[----:B------:R-:W-:-:S02]  /*2d00*/  @UP3 USHF.R.U32.HI UR6, URZ, UR9, UR18 ;  /* 0x00000009ff063299 */ /* 0x000fc40008011612 */
[----:B------:R-:W-:Y:S02]  /*2d10*/  UIMAD UR7, UR39, UR5, URZ ;  /* 0x00000005270772a4 */ /* 0x000fe4000f8e02ff */
[----:B------:R-:W-:Y:S02]  /*2d20*/  USEL UR5, UR63, UR13, !UP2 ;  /* 0x0000000d3f057287 */ /* 0x000fe4000d000000 */
[----:B------:R-:W-:Y:S02]  /*2d30*/  UIMAD UR10, UR39, UR6, URZ ;  /* 0x00000006270a72a4 */ /* 0x000fe4000f8e02ff */
[----:B------:R-:W-:Y:S02]  /*2d40*/  UISETP.GE.AND UP0, UPT, UR4, UR7, UPT ;  /* 0x000000070400728c */ /* 0x000fe4000bf06270 */
[----:B------:R-:W-:Y:S02]  /*2d50*/  UIMAD.WIDE.U32 UR12, UR4, UR8, URZ ;  /* 0x00000008040c72a5 */ /* 0x000fe4000f8e00ff */
[----:B------:R-:W-:-:S02]  /*2d60*/  UISETP.GE.OR UP0, UPT, UR5, UR10, UP0 ;  /* 0x0000000a0500728c */ /* 0x000fc40008706670 */
        /* <DEDUP_REMOVED lines=19> */
.L_x_44:
[----:B------:R-:W2:Y:S02]  /*2ea0*/  LDCU UR4, c[0x0][0xb30] ;  /* 0x00016600ff0477ac */ /* 0x000ea40008000800 */
[----:B--2---:R-:W-:-:S09]  /*2eb0*/  UISETP.NE.AND UP0, UPT, UR4, 0x1, UPT ;  /* 0x000000010400788c */ /* 0x004fd2000bf05270 */
[----:B------:R-:W-:Y:S05]  /*2ec0*/  BRA.U UP0, `(.L_x_45) ;  /* 0x0000000100447547 */ /* 0x000fea000b800000 */
[----:B------:R-:W2:Y:S01]  /*2ed0*/  LDCU.128 UR8, c[0x0][0xb10] ;  /* 0x00016200ff0877ac */ /* 0x000ea20008000c00 */
[----:B------:R-:W4:Y:S01]  /*2ee0*/  LDCU UR12, c[0x0][0xb0c] ;  /* 0x00016180ff0c77ac */ /* 0x000f220008000800 */
[----:B------:R-:W1:Y:S01]  /*2ef0*/  LDCU UR13, c[0x0][0xb20] ;  /* 0x00016400ff0d77ac */ /* 0x000e620008000800 */
[----:B--2---:R-:W-:Y:S02]  /*2f00*/  UIMAD.WIDE.U32 UR6, UR63, UR8, URZ ;  /* 0x000000083f0672a5 */ /* 0x004fe4000f8e00ff */
[----:B------:R-:W-:Y:S02]  /*2f10*/  UIMAD.WIDE.U32 UR4, UR62, UR11, URZ ;  /* 0x0000000b3e0472a5 */ /* 0x000fe4000f8e00ff */
[----:B----4-:R-:W-:Y:S02]  /*2f20*/  UISETP.NE.AND UP2, UPT, UR12, 0x1, UPT ;  /* 0x000000010c00788c */ /* 0x010fe4000bf45270 */
[----:B------:R-:W-:Y:S01]  /*2f30*/  UISETP.NE.AND UP0, UPT, UR10, 0x1, UPT ;  /* 0x000000010a00788c */ /* 0x000fe2000bf05270 */
[----:B------:R-:W-:-:S02]  /*2f40*/  UMOV UR6, UR7 ;  /* 0x0000000700067c82 */ /* 0x000fc40008000000 */
[----:B------:R-:W-:Y:S01]  /*2f50*/  UMOV UR4, UR5 ;  /* 0x0000000500047c82 */ /* 0x000fe20008000000 */
[----:B------:R-:W-:Y:S02]  /*2f60*/  USHF.R.U32.HI UR9, URZ, UR9, UR6 ;  /* 0x00000009ff097299 */ /* 0x000fe40008011606 */
[----:B-1----:R-:W-:Y:S02]  /*2f70*/  USHF.R.U32.HI UR4, URZ, UR13, UR4 ;  /* 0x0000000dff047299 */ /* 0x002fe40008011604 */
[----:B------:R-:W-:Y:S02]  /*2f80*/  USEL UR5, UR63, UR9, !UP2 ;  /* 0x000000093f057287 */ /* 0x000fe4000d000000 */
[----:B------:R-:W-:-:S04]  /*2f90*/  USEL UR4, UR62, UR4, !UP0 ;  /* 0x000000043e047287 */ /* 0x000fc8000c000000 */
[----:B------:R-:W-:Y:S02]  /*2fa0*/  UIADD3 UR6, UPT, UPT, UR5, -UR4, URZ ;  /* 0x8000000405067290 */ /* 0x000fe4000fffe0ff */
[----:B------:R-:W-:Y:S02]  /*2fb0*/  UIADD3 UR4, UPT, UPT, -UR5, UR4, URZ ;  /* 0x0000000405047290 */ /* 0x000fe4000fffe1ff */
[----:B------:R-:W-:Y:S02]  /*2fc0*/  UIMAD UR62, UR6, UR10, UR62 ;  /* 0x0000000a063e72a4 */ /* 0x000fe4000f8e023e */
[----:B------:R-:W-:-:S12]  /*2fd0*/  UIMAD UR63, UR4, UR12, UR63 ;  /* 0x0000000c043f72a4 */ /* 0x000fd8000f8e023f */
.L_x_45:
[----:B------:R-:W-:Y:S01]  /*2fe0*/  VIADD R11, R11, 0x1 ;  /* 0x000000010b0b7836 */ /* 0x000fe20000000000 */
[----:B------:R-:W-:Y:S02]  /*2ff0*/  R2UR UR5, R59 ;  /* 0x000000003b0572ca */ /* 0x000fe400000e0000 */
[----:B------:R-:W-:Y:S02]  /*3000*/  R2UR UR4, R58 ;  /* 0x000000003a0472ca */ /* 0x000fe400000e0000 */
[C---:B------:R-:W-:Y:S02]  /*3010*/  ISETP.NE.AND P0, PT, R11.reuse, 0x2, PT ;  /* 0x000000020b00780c */ /* 0x040fe40003f05270 */
[----:B------:R-:W-:Y:S02]  /*3020*/  PLOP3.LUT P2, PT, PT, PT, PT, 0x80, 0x8 ;  /* 0x000000000008781c */ /* 0x000fe40003f4f070 */
[----:B-1----:R-:W-:Y:S02]  /*3030*/  SEL R0, RZ, 0x1, P0 ;  /* 0x00000001ff007807 */ /* 0x002fe40000000000 */
[----:B------:R-:W-:-:S02]  /*3040*/  SEL R11, R11, RZ, P0 ;  /* 0x000000ff0b0b7207 */ /* 0x000fc40000000000 */
[----:B------:R-:W-:Y:S01]  /*3050*/  LOP3.LUT R10, R10, R0, RZ, 0x3c, !PT ;  /* 0x000000000a0a7212 */ /* 0x000fe200078e3cff */
[----:B------:R-:W-:Y:S02]  /*3060*/  UIADD3 UR16, UPT, UPT, UR63, UR5, URZ ;  /* 0x000000053f107290 */ /* 0x000fe4000fffe0ff */
[----:B------:R-:W-:Y:S01]  /*3070*/  UIADD3 UR20, UPT, UPT, UR62, UR4, URZ ;  /* 0x000000043e147290 */ /* 0x000fe2000fffe0ff */
[----:B------:R-:W-:Y:S11]  /*3080*/  BRA.U UP1, `(.L_x_46) ;  /* 0xffffffe901d07547 */ /* 0x000ff6000b83ffff */
[----:B------:R-:W-:Y:S01]  /*3090*/  UIADD3 UR22, UPT, UPT, UR22, 0x10, URZ ;  /* 0x0000001016167890 */ /* 0x000fe2000fffe0ff */
[----:B------:R-:W-:-:S03]  /*30a0*/  SHF.L.U32 R2, R12, 0x1f, RZ ;  /* 0x0000001f0c027819 */ /* 0x000fc600000006ff */
[----:B------:R-:W-:-:S09]  /*30b0*/  ULEA UR4, UR29, UR22, 0x3 ;  /* 0x000000161d047291 */ /* 0x000fd2000f8e18ff */
[----:B------:R-:W1:Y:S02]  /*30c0*/  SYNCS.PHASECHK.TRANS64.TRYWAIT P0, [UR4], R2 ;  /* 0x00000002ff0075a7 */ /* 0x000e640008001104 */
[----:B-1----:R-:W-:Y:S05]  /*30d0*/  @!P0 BRA `(.L_x_47) ;  /* 0x0000006800e08947 */ /* 0x002fea0003800000 */
.L_x_156:
[----:B------:R-:W-:-:S04]  /*30e0*/  UIADD3 UR4, UPT, UPT, UR29, 0x1, URZ ;  /* 0x000000011d047890 */ /* 0x000fc8000fffe0ff */
[----:B------:R-:W-:-:S04]  /*30f0*/  UISETP.NE.AND UP0, UPT, UR4, 0x2, UPT ;  /* 0x000000020400788c */ /* 0x000fc8000bf05270 */
[----:B------:R-:W-:Y:S02]  /*3100*/  USEL UR5, URZ, 0x1, UP0 ;  /* 0x00000001ff057887 */ /* 0x000fe40008000000 */
[----:B------:R-:W-:-:S04]  /*3110*/  USEL UR4, UR4, URZ, UP0 ;  /* 0x000000ff04047287 */ /* 0x000fc80008000000 */
[----:B------:R-:W-:Y:S01]  /*3120*/  ULEA UR4, UR4, UR22, 0x3 ;  /* 0x0000001604047291 */ /* 0x000fe2000f8e18ff */
[----:B-1----:R-:W-:-:S04]  /*3130*/  LOP3.LUT R2, R12, UR5, RZ, 0x3c, !PT ;  /* 0x000000050c027c12 */ /* 0x002fc8000f8e3cff */
[----:B------:R-:W-:Y:S01]  /*3140*/  SHF.L.U32 R2, R2, 0x1f, RZ ;  /* 0x0000001f02027819 */ /* 0x000fe200000006ff */
[----:B------:R-:W-:-:S07]  /*3150*/  IMAD.U32 R0, RZ, RZ, UR4 ;  /* 0x00000004ff007e24 */ /* 0x000fce000f8e00ff */
.L_x_48:
[----:B-1----:R1:W2:Y:S02]  /*3160*/  SYNCS.PHASECHK.TRANS64.TRYWAIT P0, [R0+URZ], R2 ;  /* 0x00000002000075a7 */ /* 0x0022a400080011ff */
[----:B--2---:R-:W-:Y:S05]  /*3170*/  @!P0 NANOSLEEP.SYNCS 0x989680 ;  /* 0x009896800000895d */ /* 0x004fea0003900000 */
[----:B------:R-:W2:Y:S02]  /*3180*/  @!P0 SYNCS.PHASECHK.TRANS64 P0, [R0+URZ], R2 ;  /* 0x00000002000085a7 */ /* 0x000ea400080010ff */
[----:B--2---:R-:W-:Y:S05]  /*3190*/  @P0 EXIT ;  /* 0x000000000000094d */ /* 0x004fea0003800000 */
[----:B------:R-:W-:Y:S05]  /*31a0*/  BRA `(.L_x_48) ;  /* 0xfffffffc00ec7947 */ /* 0x000fea000383ffff */
.L_x_22:
[----:B------:R-:W-:-:S13]  /*31b0*/  R2UR UR4, R60 ;  /* 0x000000003c0472ca */ /* 0x000fda00000e0000 */
[----:B------:R-:W-:-:S04]  /*31c0*/  UISETP.NE.AND UP0, UPT, UR4, URZ, UPT ;  /* 0x000000ff0400728c */ /* 0x000fc8000bf05270 */
[----:B------:R-:W-:-:S09]  /*31d0*/  UISETP.NE.OR UP0, UPT, UR21, 0x1, UP0 ;  /* 0x000000011500788c */ /* 0x000fd20008705670 */
[----:B------:R-:W-:Y:S05]  /*31e0*/  BRA.U UP0, `(.L_x_49) ;  /* 0x0000000500507547 */ /* 0x000fea000b800000 */
[----:B------:R-:W-:Y:S01]  /*31f0*/  R2UR UR4, R60 ;  /* 0x000000003c0472ca */ /* 0x000fe200000e0000 */
[----:B------:R-:W-:Y:S01]  /*3200*/  IMAD.MOV.U32 R12, RZ, RZ, 0x1 ;  /* 0x00000001ff0c7424 */ /* 0x000fe200078e00ff */
[----:B------:R-:W-:Y:S02]  /*3210*/  ISETP.GE.U32.AND P2, PT, R5, 0x8, PT ;  /* 0x000000080500780c */ /* 0x000fe40003f46070 */
[----:B------:R-:W-:Y:S01]  /*3220*/  CS2R R6, SRZ ;  /* 0x0000000000067805 */ /* 0x000fe2000001ff00 */
[----:B------:R-:W-:Y:S01]  /*3230*/  IMAD.MOV.U32 R3, RZ, RZ, RZ ;  /* 0x000000ffff037224 */ /* 0x000fe200078e00ff */
[----:B------:R-:W-:Y:S01]  /*3240*/  UMOV UR6, 0x400 ;  /* 0x0000040000067882 */ /* 0x000fe20000000000 */
[----:B------:R-:W-:Y:S01]  /*3250*/  IMAD.MOV.U32 R4, RZ, RZ, RZ ;  /* 0x000000ffff047224 */ /* 0x000fe200078e00ff */
[----:B------:R-:W-:-:S05]  /*3260*/  UMOV UR5, URZ ;  /* 0x000000ff00057c82 */ /* 0x000fca0008000000 */
[----:B------:R-:W-:-:S12]  /*3270*/  ULEA UR6, UR4, UR6, 0x18 ;  /* 0x0000000604067291 */ /* 0x000fd8000f8ec0ff */
.L_x_53:
[----:B------:R-:W-:Y:S02]  /*3280*/  LEA R0, R3, UR6, 0x3 ;  /* 0x0000000603007c11 */ /* 0x000fe4000f8e18ff */
[----:B------:R-:W-:-:S03]  /*3290*/  SHF.L.U32 R8, R4, 0x1f, RZ ;  /* 0x0000001f04087819 */ /* 0x000fc600000006ff */
[----:B------:R-:W-:Y:S01]  /*32a0*/  VIADD R9, R0, 0xe0 ;  /* 0x000000e000097836 */ /* 0x000fe20000000000 */
[----:B------:R-:W2:Y:S02]  /*32b0*/  SYNCS.PHASECHK.TRANS64.TRYWAIT P0, [R0+URZ+0xd0], R8 ;  /* 0x0000d008000075a7 */ /* 0x000ea400080011ff */
[----:B--2---:R-:W-:Y:S05]  /*32c0*/  @!P0 BRA `(.L_x_50) ;  /* 0x00000068007c8947 */ /* 0x004fea0003800000 */
.L_x_157:
[----:B------:R-:W-:Y:S01]  /*32d0*/  ULEA UR4, UR5, UR6, 0x3 ;  /* 0x0000000605047291 */ /* 0x000fe2000f8e18ff */
[----:B--2---:R-:W-:Y:S01]  /*32e0*/  PRMT R0, RZ, 0x654, R9 ;  /* 0x00000654ff007816 */ /* 0x004fe20000000009 */
[----:B------:R-:W-:Y:S01]  /*32f0*/  @!P2 IMAD.MOV.U32 R8, RZ, RZ, 0x10 ;  /* 0x00000010ff08a424 */ /* 0x000fe200078e00ff */
[----:B------:R-:W-:Y:S01]  /*3300*/  SHF.L.U32 R9, R12, 0x1f, RZ ;  /* 0x0000001f0c097819 */ /* 0x000fe200000006ff */
[----:B------:R-:W-:Y:S01]  /*3310*/  UIADD3 UR7, UPT, UPT, UR4, 0x70, URZ ;  /* 0x0000007004077890 */ /* 0x000fe2000fffe0ff */
[----:B------:R2:W-:Y:S05]  /*3320*/  SYNCS.ARRIVE.TRANS64.RED.A1T0 RZ, [R0+URZ], RZ ;  /* 0x000000ff00ff79a7 */ /* 0x0005ea00081004ff */
[----:B------:R-:W-:Y:S01]  /*3330*/  IMAD.U32 R10, RZ, RZ, UR7 ;  /* 0x00000007ff0a7e24 */ /* 0x000fe2000f8e00ff */
[----:B------:R-:W3:Y:S04]  /*3340*/  SYNCS.PHASECHK.TRANS64.TRYWAIT P0, [UR4+0x80], R9 ;  /* 0x00008009ff0075a7 */ /* 0x000ee80008001104 */
[----:B------:R-:W-:Y:S01]  /*3350*/  PRMT R10, R5, 0x654, R10 ;  /* 0x00000654050a7816 */ /* 0x000fe2000000000a */
[----:B--23--:R-:W-:Y:S06]  /*3360*/  @!P0 BRA `(.L_x_51) ;  /* 0x0000006800688947 */ /* 0x00cfec0003800000 */
.L_x_159:
[----:B------:R-:W-:Y:S01]  /*3370*/  ULEA UR8, UR5, UR6, 0x4 ;  /* 0x0000000605087291 */ /* 0x000fe2000f8e20ff */
[----:B------:R-:W-:Y:S01]  /*3380*/  SEL R2, R10, R2, !P2 ;  /* 0x000000020a027207 */ /* 0x000fe20005000000 */
[----:B------:R-:W-:Y:S01]  /*3390*/  UIADD3 UR9, UPT, UPT, UR4, 0x70, URZ ;  /* 0x0000007004097890 */ /* 0x000fe2000fffe0ff */
[----:B--2---:R-:W-:Y:S01]  /*33a0*/  LEA R0, R7, UR6, 0x3 ;  /* 0x0000000607007c11 */ /* 0x004fe2000f8e18ff */
[----:B------:R-:W-:Y:S01]  /*33b0*/  UIADD3 UR8, UPT, UPT, UR8, 0x100, URZ ;  /* 0x0000010008087890 */ /* 0x000fe2000fffe0ff */
[----:B------:R2:W-:Y:S01]  /*33c0*/  @!P2 SYNCS.ARRIVE.TRANS64.RED RZ, [R2+URZ], R8 ;  /* 0x0000000802ffa9a7 */ /* 0x0005e200080004ff */
[----:B------:R-:W-:Y:S01]  /*33d0*/  UIADD3 UR4, UPT, UPT, UR5, 0x1, URZ ;  /* 0x0000000105047890 */ /* 0x000fe2000fffe0ff */
[----:B------:R-:W-:-:S03]  /*33e0*/  VIADD R3, R3, 0x1 ;  /* 0x0000000103037836 */ /* 0x000fc60000000000 */
[----:B------:R-:W-:Y:S02]  /*33f0*/  UISETP.NE.AND UP0, UPT, UR4, 0x2, UPT ;  /* 0x000000020400788c */ /* 0x000fe4000bf05270 */
[----:B------:R-:W-:Y:S01]  /*3400*/  ISETP.NE.AND P0, PT, R3, 0x2, PT ;  /* 0x000000020300780c */ /* 0x000fe20003f05270 */
[----:B------:R-:W-:Y:S06]  /*3410*/  UGETNEXTWORKID.BROADCAST [UR8], [UR9] ;  /* 0x00000000080073ca */ /* 0x000fec0008000100 */
[----:B------:R-:W-:Y:S02]  /*3420*/  USEL UR7, URZ, 0x1, UP0 ;  /* 0x00000001ff077887 */ /* 0x000fe40008000000 */
[----:B------:R-:W-:-:S04]  /*3430*/  USEL UR5, UR4, URZ, UP0 ;  /* 0x000000ff04057287 */ /* 0x000fc80008000000 */
[----:B------:R-:W-:Y:S02]  /*3440*/  LOP3.LUT R12, R12, UR7, RZ, 0x3c, !PT ;  /* 0x000000070c0c7c12 */ /* 0x000fe4000f8e3cff */
[----:B--2---:R-:W-:-:S04]  /*3450*/  SHF.L.U32 R8, R6, 0x1f, RZ ;  /* 0x0000001f06087819 */ /* 0x004fc800000006ff */
[----:B------:R-:W2:Y:S02]  /*3460*/  SYNCS.PHASECHK.TRANS64.TRYWAIT P1, [R0+URZ+0x70], R8 ;  /* 0x00007008000075a7 */ /* 0x000ea400080211ff */
[----:B--2---:R-:W-:Y:S05]  /*3470*/  @!P1 BRA `(.L_x_52) ;  /* 0x00000068003c9947 */ /* 0x004fea0003800000 */
.L_x_160:
[----:B--2---:R-:W-:Y:S01]  /*3480*/  LEA R8, R7, UR6, 0x4 ;  /* 0x0000000607087c11 */ /* 0x004fe2000f8e20ff */
[----:B------:R-:W-:Y:S01]  /*3490*/  VIADD R0, R0, 0x80 ;  /* 0x0000008000007836 */ /* 0x000fe20000000000 */
[----:B------:R-:W-:Y:S01]  /*34a0*/  SEL R3, R3, RZ, P0 ;  /* 0x000000ff03037207 */ /* 0x000fe20000000000 */
[----:B------:R-:W-:-:S03]  /*34b0*/  VIADD R7, R7, 0x1 ;  /* 0x0000000107077836 */ /* 0x000fc60000000000 */
[----:B------:R-:W2:Y:S01]  /*34c0*/  LDS.128 R8, [R8+0x100] ;  /* 0x0001000008087984 */ /* 0x000ea20000000c00 */
[----:B------:R-:W-:Y:S02]  /*34d0*/  PRMT R0, RZ, 0x654, R0 ;  /* 0x00000654ff007816 */ /* 0x000fe40000000000 */
[C---:B------:R-:W-:Y:S01]  /*34e0*/  ISETP.NE.AND P1, PT, R7.reuse, 0x2, PT ;  /* 0x000000020700780c */ /* 0x040fe20003f25270 */
[----:B------:R-:W-:Y:S01]  /*34f0*/  @!PT LDS RZ, [RZ] ;  /* 0x00000000fffff984 */ /* 0x000fe20000000800 */
[----:B------:R-:W-:Y:S01]  /*3500*/  @!PT LDS RZ, [RZ] ;  /* 0x00000000fffff984 */ /* 0x000fe20000000800 */
[----:B------:R-:W-:Y:S01]  /*3510*/  @!PT LDS RZ, [RZ] ;  /* 0x00000000fffff984 */ /* 0x000fe20000000800 */
[----:B------:R-:W-:Y:S01]  /*3520*/  @!PT LDS RZ, [RZ] ;  /* 0x00000000fffff984 */ /* 0x000fe20000000800 */
[----:B------:R3:W-:Y:S06]  /*3530*/  MEMBAR.ALL.CTA ;  /* 0x0000000000007992 */ /* 0x0007ec0000008000 */
[----:B---3--:R-:W3:Y:S01]  /*3540*/  FENCE.VIEW.ASYNC.S ;  /* 0x00000000000073c6 */ /* 0x008ee20000000000 */
[----:B------:R-:W-:Y:S01]  /*3550*/  SEL R7, R7, RZ, P1 ;  /* 0x000000ff07077207 */ /* 0x000fe20000800000 */
[----:B---3--:R3:W-:Y:S01]  /*3560*/  SYNCS.ARRIVE.TRANS64.RED.A1T0 RZ, [R0+URZ], RZ ;  /* 0x000000ff00ff79a7 */ /* 0x0087e200081004ff */
[----:B--2---:R-:W-:-:S02]  /*3570*/  LOP3.LUT P3, RZ, R10, 0x1, RZ, 0xc0, !PT ;  /* 0x000000010aff7812 */ /* 0x004fc4000786c0ff */
[----:B------:R-:W-:-:S04]  /*3580*/  SEL R8, RZ, 0x1, P1 ;  /* 0x00000001ff087807 */ /* 0x000fc80000800000 */
[----:B------:R-:W-:Y:S02]  /*3590*/  LOP3.LUT R6, R6, R8, RZ, 0x3c, !PT ;  /* 0x0000000806067212 */ /* 0x000fe400078e3cff */
[----:B---3--:R-:W-:-:S04]  /*35a0*/  SEL R0, RZ, 0x1, P0 ;  /* 0x00000001ff007807 */ /* 0x008fc80000000000 */
[----:B------:R-:W-:Y:S01]  /*35b0*/  LOP3.LUT R4, R4, R0, RZ, 0x3c, !PT ;  /* 0x0000000004047212 */ /* 0x000fe200078e3cff */
[----:B------:R-:W-:Y:S06]  /*35c0*/  @P3 BRA `(.L_x_53) ;  /* 0xfffffffc002c3947 */ /* 0x000fec000383ffff */
[----:B------:R-:W-:Y:S01]  /*35d0*/  ULEA UR4, UR5, UR6, 0x3 ;  /* 0x0000000605047291 */ /* 0x000fe2000f8e18ff */
[----:B------:R-:W-:-:S08]  /*35e0*/  SHF.L.U32 R2, R12, 0x1f, RZ ;  /* 0x0000001f0c027819 */ /* 0x000fd000000006ff */
[----:B------:R-:W2:Y:S02]  /*35f0*/  SYNCS.PHASECHK.TRANS64 P0, [UR4+0x80], R2 ;  /* 0x00008002ff0075a7 */ /* 0x000ea40008001004 */
[----:B--2---:R-:W-:Y:S05]  /*3600*/  @P0 BRA `(.L_x_54) ;  /* 0x0000000000080947 */ /* 0x004fea0003800000 */
[----:B------:R-:W2:Y:S02]  /*3610*/  SYNCS.PHASECHK.TRANS64.TRYWAIT P0, [UR4+0x80], R2 ;  /* 0x00008002ff0075a7 */ /* 0x000ea40008001104 */
[----:B--2---:R-:W-:Y:S05]  /*3620*/  @!P0 BRA `(.L_x_55) ;  /* 0x0000006400e48947 */ /* 0x004fea0003800000 */
.L_x_54:
[----:B------:R-:W-:-:S04]  /*3630*/  UIADD3 UR7, UPT, UPT, UR5, 0x1, URZ ;  /* 0x0000000105077890 */ /* 0x000fc8000fffe0ff */
[----:B------:R-:W-:-:S04]  /*3640*/  UISETP.NE.AND UP0, UPT, UR7, 0x2, UPT ;  /* 0x000000020700788c */ /* 0x000fc8000bf05270 */
[----:B------:R-:W-:Y:S02]  /*3650*/  USEL UR8, URZ, 0x1, UP0 ;  /* 0x00000001ff087887 */ /* 0x000fe40008000000 */
[----:B------:R-:W-:-:S04]  /*3660*/  USEL UR7, UR7, URZ, UP0 ;  /* 0x000000ff07077287 */ /* 0x000fc80008000000 */
[----:B------:R-:W-:Y:S01]  /*3670*/  ULEA UR7, UR7, UR6, 0x3 ;  /* 0x0000000607077291 */ /* 0x000fe2000f8e18ff */
[----:B--2---:R-:W-:-:S04]  /*3680*/  LOP3.LUT R2, R12, UR8, RZ, 0x3c, !PT ;  /* 0x000000080c027c12 */ /* 0x004fc8000f8e3cff */
[----:B------:R-:W-:-:S04]  /*3690*/  SHF.L.U32 R0, R2, 0x1f, RZ ;  /* 0x0000001f02007819 */ /* 0x000fc800000006ff */
[----:B------:R-:W2:Y:S02]  /*36a0*/  SYNCS.PHASECHK.TRANS64 P0, [UR7+0x80], R0 ;  /* 0x00008000ff0075a7 */ /* 0x000ea40008001007 */
[----:B-12---:R-:W-:Y:S05]  /*36b0*/  @P0 EXIT ;  /* 0x000000000000094d */ /* 0x006fea0003800000 */
[----:B------:R-:W-:Y:S02]  /*36c0*/  SHF.L.U32 R2, R2, 0x1f, RZ ;  /* 0x0000001f02027819 */ /* 0x000fe400000006ff */
[----:B------:R-:W-:-:S07]  /*36d0*/  MOV R0, UR7 ;  /* 0x0000000700007c02 */ /* 0x000fce0008000f00 */
.L_x_56:
[----:B-1----:R1:W2:Y:S02]  /*36e0*/  SYNCS.PHASECHK.TRANS64.TRYWAIT P0, [R0+URZ+0x80], R2 ;  /* 0x00008002000075a7 */ /* 0x0022a400080011ff */
[----:B--2---:R-:W-:Y:S05]  /*36f0*/  @!P0 NANOSLEEP.SYNCS 0x989680 ;  /* 0x009896800000895d */ /* 0x004fea0003900000 */
[----:B------:R-:W2:Y:S02]  /*3700*/  @!P0 SYNCS.PHASECHK.TRANS64 P0, [R0+URZ+0x80], R2 ;  /* 0x00008002000085a7 */ /* 0x000ea400080010ff */
[----:B--2---:R-:W-:Y:S05]  /*3710*/  @P0 EXIT ;  /* 0x000000000000094d */ /* 0x004fea0003800000 */
[----:B------:R-:W-:Y:S05]  /*3720*/  BRA `(.L_x_56) ;  /* 0xfffffffc00ec7947 */ /* 0x000fea000383ffff */
.L_x_49:
[----:B------:R-:W-:Y:S05]  /*3730*/  BRA.U UP6, `(.L_x_57) ;  /* 0x0000001906507547 */ /* 0x000fea000b800000 */
[----:B------:R-:W-:Y:S01]  /*3740*/  R2UR UR7, R60 ;  /* 0x000000003c0772ca */ /* 0x000fe200000e0000 */
[----:B------:R-:W-:Y:S01]  /*3750*/  UMOV UR4, 0x40 ;  /* 0x0000004000047882 */ /* 0x000fe20000000000 */
[----:B------:R-:W-:Y:S01]  /*3760*/  NOP ;  /* 0x0000000000007918 */ /* 0x000fe20000000000 */
[----:B------:R-:W-:-:S10]  /*3770*/  UMOV UR6, 0x400 ;  /* 0x0000040000067882 */ /* 0x000fd40000000000 */
[----:B------:R-:W-:Y:S02]  /*3780*/  ULEA UR5, UR7, UR4, 0x18 ;  /* 0x0000000407057291 */ /* 0x000fe4000f8ec0ff */
[----:B------:R-:W-:-:S07]  /*3790*/  ULEA UR6, UR7, UR6, 0x18 ;  /* 0x0000000607067291 */ /* 0x000fce000f8ec0ff */
[----:B------:R-:W2:Y:S02]  /*37a0*/  LDS.U8 R5, [UR5+0x1c] ;  /* 0x00001c05ff057984 */ /* 0x000ea40008000000 */
[----:B--2---:R-:W-:-:S13]  /*37b0*/  ISETP.NE.AND P0, PT, R5, RZ, PT ;  /* 0x000000ff0500720c */ /* 0x004fda0003f05270 */
[----:B------:R-:W-:Y:S05]  /*37c0*/  @P0 BRA `(.L_x_58) ;  /* 0x0000000400180947 */ /* 0x000fea0003800000 */
[----:B------:R-:W-:Y:S01]  /*37d0*/  R2UR UR4, R2 ;  /* 0x00000000020472ca */ /* 0x000fe200000e0000 */
[----:B------:R-:W-:-:S12]  /*37e0*/  UIADD3 UR7, UPT, UPT, UR5, 0x8, URZ ;  /* 0x0000000805077890 */ /* 0x000fd8000fffe0ff */
[----:B------:R-:W-:-:S09]  /*37f0*/  UISETP.NE.U32.AND UP1, UPT, UR4, 0x1, UPT ;  /* 0x000000010400788c */ /* 0x000fd2000bf25070 */
[----:B------:R-:W-:Y:S05]  /*3800*/  BRA.U !UP1, `(.L_x_59) ;  /* 0x0000000109a47547 */ /* 0x000fea000b800000 */
[----:B------:R-:W-:Y:S01]  /*3810*/  ELECT P0, URZ, PT ;  /* 0x0000000000ff782f */ /* 0x000fe20003800000 */
[----:B------:R-:W-:-:S12]  /*3820*/  BSSY B0, `(.L_x_59) ;  /* 0x0000027000007945 */ /* 0x000fd80003800000 */
[----:B------:R-:W-:Y:S05]  /*3830*/  @!P0 BRA `(.L_x_60) ;  /* 0x0000000000948947 */ /* 0x000fea0003800000 */
[----:B------:R-:W-:-:S05]  /*3840*/  UMOV UR4, 0x10 ;  /* 0x0000001000047882 */ /* 0x000fca0000000000 */
[----:B------:R-:W-:Y:S04]  /*3850*/  DEPBAR.LE SB2, 0x36 ;  /* 0x0000ad800000791a */ /* 0x000fe80000000000 */
[----:B------:R-:W2:Y:S02]  /*3860*/  UTCATOMSWS.2CTA.FIND_AND_SET.ALIGN UP0, UR4, UR4 ;  /* 0x00000004000475e3 */ /* 0x000ea40008200800 */
[----:B--2---:R-:W-:Y:S01]  /*3870*/  MOV R12, UR4 ;  /* 0x00000004000c7c02 */ /* 0x004fe20008000f00 */
[----:B------:R-:W-:Y:S06]  /*3880*/  BRA.U UP0, `(.L_x_61) ;  /* 0x0000000100187547 */ /* 0x000fec000b800000 */
.L_x_62:
[----:B------:R-:W-:Y:S05]  /*3890*/  NANOSLEEP 0x64 ;  /* 0x000000640000795d */ /* 0x000fea0003800000 */
[----:B------:R-:W-:-:S05]  /*38a0*/  UMOV UR4, 0x10 ;  /* 0x0000001000047882 */ /* 0x000fca0000000000 */
[----:B------:R-:W-:Y:S04]  /*38b0*/  DEPBAR.LE SB2, 0x36 ;  /* 0x0000ad800000791a */ /* 0x000fe80000000000 */
[----:B------:R-:W2:Y:S02]  /*38c0*/  UTCATOMSWS.2CTA.FIND_AND_SET.ALIGN UP0, UR4, UR4 ;  /* 0x00000004000475e3 */ /* 0x000ea40008200800 */
[----:B--2---:R-:W-:Y:S01]  /*38d0*/  MOV R12, UR4 ;  /* 0x00000004000c7c02 */ /* 0x004fe20008000f00 */
[----:B------:R-:W-:Y:S05]  /*38e0*/  BRA.U !UP0, `(.L_x_62) ;  /* 0xfffffffd08e87547 */ /* 0x000fea000b83ffff */
.L_x_61:
[----:B------:R-:W2:Y:S01]  /*38f0*/  LDS R8, [UR5+0x10] ;  /* 0x00001005ff087984 */ /* 0x000ea20008000800 */
[----:B------:R-:W-:Y:S01]  /*3900*/  R2UR UR4, R0 ;  /* 0x00000000000472ca */ /* 0x000fe200000e0000 */
[----:B------:R-:W-:-:S04]  /*3910*/  IMAD.U32 R5, RZ, RZ, UR6 ;  /* 0x00000006ff057e24 */ /* 0x000fc8000f8e00ff */
[----:B------:R-:W-:-:S08]  /*3920*/  VIADD R5, R5, 0x120 ;  /* 0x0000012005057836 */ /* 0x000fd00000000000 */
[----:B------:R-:W-:Y:S02]  /*3930*/  MOV R6, UR4 ;  /* 0x0000000400067c02 */ /* 0x000fe40008000f00 */
[----:B--2---:R-:W-:-:S04]  /*3940*/  SHF.L.U32 R8, R8, 0x1f, RZ ;  /* 0x0000001f08087819 */ /* 0x004fc800000006ff */
[----:B------:R-:W2:Y:S02]  /*3950*/  SYNCS.PHASECHK.TRANS64.TRYWAIT P0, [UR5+0x8], R8 ;  /* 0x00000808ff0075a7 */ /* 0x000ea40008001105 */
[----:B--2---:R-:W-:Y:S05]  /*3960*/  @P0 BRA `(.L_x_63) ;  /* 0x0000000000080947 */ /* 0x004fea0003800000 */
[----:B------:R-:W2:Y:S02]  /*3970*/  SYNCS.PHASECHK.TRANS64.TRYWAIT P0, [UR5+0x8], R8 ;  /* 0x00000808ff0075a7 */ /* 0x000ea40008001105 */
[----:B--2---:R-:W-:Y:S05]  /*3980*/  @!P0 BRA `(.L_x_64) ;  /* 0x0000006400248947 */ /* 0x004fea0003800000 */
.L_x_63:
[----:B------:R-:W-:Y:S01]  /*3990*/  R2UR UR4, R0 ;  /* 0x00000000000472ca */ /* 0x000fe200000e0000 */
[----:B------:R-:W-:Y:S01]  /*39a0*/  IMAD.MOV.U32 R10, RZ, RZ, 0xffff ;  /* 0x0000ffffff0a7424 */ /* 0x000fe200078e00ff */
[----:B------:R-:W-:Y:S01]  /*39b0*/  PRMT R6, R6, 0x654, R5 ;  /* 0x0000065406067816 */ /* 0x000fe20000000005 */
[----:B------:R-:W-:Y:S02]  /*39c0*/  HFMA2 R5, -RZ, RZ, 0, 5.9604644775390625e-08 ;  /* 0x00000001ff057431 */ /* 0x000fe400000001ff */
[----:B--2---:R-:W-:Y:S02]  /*39d0*/  IMAD.MOV.U32 R8, RZ, RZ, 0x4 ;  /* 0x00000004ff087424 */ /* 0x004fe400078e00ff */
[----:B------:R-:W-:Y:S01]  /*39e0*/  IMAD.SHL.U32 R11, R12, 0x20, RZ ;  /* 0x000000200c0b7824 */ /* 0x000fe200078e00ff */
[----:B------:R-:W-:-:S05]  /*39f0*/  SHF.L.U32 R10, R10, R12, RZ ;  /* 0x0000000c0a0a7219 */ /* 0x000fca00000006ff */
[----:B------:R-:W-:Y:S01]  /*3a00*/  UPRMT UR4, UR4, 0x654, UR7 ;  /* 0x0000065404047896 */ /* 0x000fe20008000007 */
[----:B------:R-:W-:-:S05]  /*3a10*/  SHF.L.U32 R9, R5, R12, RZ ;  /* 0x0000000c05097219 */ /* 0x000fca00000006ff */
[----:B------:R-:W-:-:S03]  /*3a20*/  MOV R7, UR4 ;  /* 0x0000000400077c02 */ /* 0x000fc60008000f00 */
[----:B------:R2:W-:Y:S01]  /*3a30*/  SYNCS.ARRIVE.TRANS64.RED RZ, [UR4], R8 ;  /* 0x00000008ffff79a7 */ /* 0x0005e20008000404 */
[----:B------:R2:W-:Y:S04]  /*3a40*/  STS [UR6+0x120], R11 ;  /* 0x0001200bff007988 */ /* 0x0005e80008000806 */
[----:B------:R2:W-:Y:S04]  /*3a50*/  STAS [R6.64], R12 ;  /* 0x0000000c06007dbd */ /* 0x0005e8000c0008ff */
[----:B------:R2:W-:Y:S04]  /*3a60*/  ATOMS.OR RZ, [UR5+0x14], R10 ;  /* 0x0000140affff798c */ /* 0x0005e8000b000005 */
[----:B------:R2:W-:Y:S04]  /*3a70*/  ATOMS.OR RZ, [UR5+0x18], R9 ;  /* 0x00001809ffff798c */ /* 0x0005e8000b000005 */
[----:B------:R2:W-:Y:S02]  /*3a80*/  ATOMS.XOR RZ, [UR5+0x10], R5 ;  /* 0x00001005ffff798c */ /* 0x0005e4000b800005 */
.L_x_60:
[----:B-1----:R-:W-:Y:S05]  /*3a90*/  BSYNC B0 ;  /* 0x0000000000007941 */ /* 0x002fea0003800000 */
.L_x_59:
[----:B------:R-:W-:Y:S05]  /*3aa0*/  BRA.U UP1, `(.L_x_65) ;  /* 0x0000000101707547 */ /* 0x000fea000b800000 */
[----:B------:R-:W-:-:S03]  /*3ab0*/  UMOV UR4, 0xffffffff ;  /* 0xffffffff00047882 */ /* 0x000fc60000000000 */
[----:B------:R-:W-:Y:S05]  /*3ac0*/  BRA.DIV UR4, `(.L_x_66) ;  /* 0x0000006204ec7947 */ /* 0x000fea000b800000 */
[----:B------:R-:W-:-:S13]  /*3ad0*/  ELECT P0, URZ, PT ;  /* 0x0000000000ff782f */ /* 0x000fda0003800000 */
.L_x_164:
[----:B------:R-:W-:Y:S05]  /*3ae0*/  @!P0 BRA `(.L_x_65) ;  /* 0x0000000000608947 */ /* 0x000fea0003800000 */
[----:B--2---:R-:W2:Y:S02]  /*3af0*/  LDS R6, [UR5+0x10] ;  /* 0x00001005ff067984 */ /* 0x004ea40008000800 */
[----:B--2---:R-:W-:-:S04]  /*3b00*/  SHF.L.U32 R6, R6, 0x1f, RZ ;  /* 0x0000001f06067819 */ /* 0x004fc800000006ff */
[----:B------:R-:W2:Y:S02]  /*3b10*/  SYNCS.PHASECHK.TRANS64.TRYWAIT P0, [UR5+0x8], R6 ;  /* 0x00000806ff0075a7 */ /* 0x000ea40008001105 */
[----:B--2---:R-:W-:Y:S05]  /*3b20*/  @P0 BRA `(.L_x_67) ;  /* 0x0000000000080947 */ /* 0x004fea0003800000 */
[----:B------:R-:W2:Y:S02]  /*3b30*/  SYNCS.PHASECHK.TRANS64.TRYWAIT P0, [UR5+0x8], R6 ;  /* 0x00000806ff0075a7 */ /* 0x000ea40008001105 */
[----:B--2---:R-:W-:Y:S05]  /*3b40*/  @!P0 BRA `(.L_x_68) ;  /* 0x0000006000f08947 */ /* 0x004fea0003800000 */
.L_x_67:
[----:B------:R-:W3:Y:S01]  /*3b50*/  LDS R8, [UR6+0x120] ;  /* 0x00012006ff087984 */ /* 0x000ee20008000800 */
[----:B------:R-:W-:Y:S01]  /*3b60*/  R2UR UR4, R0 ;  /* 0x00000000000472ca */ /* 0x000fe200000e0000 */
[----:B--2---:R-:W-:Y:S02]  /*3b70*/  IMAD.MOV.U32 R6, RZ, RZ, 0xffff ;  /* 0x0000ffffff067424 */ /* 0x004fe400078e00ff */
[----:B------:R-:W-:-:S10]  /*3b80*/  IMAD.MOV.U32 R5, RZ, RZ, 0x1 ;  /* 0x00000001ff057424 */ /* 0x000fd400078e00ff */
[----:B------:R-:W-:Y:S01]  /*3b90*/  UPRMT UR4, UR4, 0x654, UR7 ;  /* 0x0000065404047896 */ /* 0x000fe20008000007 */
[----:B---3--:R-:W-:Y:S01]  /*3ba0*/  IMAD.SHL.U32 R7, R8, 0x20, RZ ;  /* 0x0000002008077824 */ /* 0x008fe200078e00ff */
[-C--:B------:R-:W-:Y:S02]  /*3bb0*/  SHF.L.U32 R6, R6, R8.reuse, RZ ;  /* 0x0000000806067219 */ /* 0x080fe400000006ff */
[----:B------:R-:W-:Y:S02]  /*3bc0*/  SHF.L.U32 R8, R5, R8, RZ ;  /* 0x0000000805087219 */ /* 0x000fe400000006ff */
[----:B------:R3:W-:Y:S04]  /*3bd0*/  STS [UR6+0x120], R7 ;  /* 0x00012007ff007988 */ /* 0x0007e80008000806 */
[----:B------:R3:W-:Y:S04]  /*3be0*/  ATOMS.OR RZ, [UR5+0x14], R6 ;  /* 0x00001406ffff798c */ /* 0x0007e8000b000005 */
[----:B------:R3:W-:Y:S01]  /*3bf0*/  ATOMS.OR RZ, [UR5+0x18], R8 ;  /* 0x00001808ffff798c */ /* 0x0007e2000b000005 */
[----:B------:R-:W-:Y:S03]  /*3c00*/  SYNCS.ARRIVE.TRANS64.RED.A1T0 RZ, [UR4], RZ ;  /* 0x000000ffffff79a7 */ /* 0x000fe60008100404 */
[----:B------:R3:W-:Y:S01]  /*3c10*/  ATOMS.XOR RZ, [UR5+0x10], R5 ;  /* 0x00001005ffff798c */ /* 0x0007e2000b800005 */
[----:B------:R-:W-:Y:S05]  /*3c20*/  BRA `(.L_x_65) ;  /* 0x0000000000107947 */ /* 0x000fea0003800000 */
.L_x_58:
[----:B------:R-:W-:Y:S02]  /*3c30*/  MOV R5, 0xffffffff ;  /* 0xffffffff00057802 */ /* 0x000fe40000000f00 */
[----:B------:R-:W-:-:S03]  /*3c40*/  MOV R6, 0x3c70 ;  /* 0x00003c7000067802 */ /* 0x000fc60000000f00 */
[----:B------:R2:W-:Y:S04]  /*3c50*/  STS [UR6+0x120], R5 ;  /* 0x00012005ff007988 */ /* 0x0005e80008000806 */
[----:B-12--5:R-:W-:Y:S05]  /*3c60*/  CALL.REL.NOINC `($__internal_1_$__cuda_sm10x_tcgen05_guardrail_trap_phase_invalid_during_alloc) ;  /* 0x0000006800c47944 */ /* 0x026fea0003c00000 */
.L_x_65:
[----:B------:R-:W-:Y:S05]  /*3c70*/  WARPSYNC.ALL ;  /* 0x0000000000007948 */ /* 0x000fea0003800000 */
[----:B------:R-:W4:Y:S01]  /*3c80*/  S2UR UR4, SR_CgaCtaId ;  /* 0x00000000000479c3 */ /* 0x000f220000008800 */
[----:B------:R-:W-:Y:S01]  /*3c90*/  UMOV UR62, 0x400 ;  /* 0x00000400003e7882 */ /* 0x000fe20000000000 */
[----:B------:R-:W4:Y:S01]  /*3ca0*/  LDCU UR7, c[0x0][0x38c] ;  /* 0x00007180ff0777ac */ /* 0x000f220008000800 */
[----:B------:R-:W-:Y:S01]  /*3cb0*/  LOP3.LUT R3, R3, 0xffff, RZ, 0xc0, !PT ;  /* 0x0000ffff03037812 */ /* 0x000fe200078ec0ff */
[----:B--2---:R-:W-:Y:S01]  /*3cc0*/  IMAD.MOV.U32 R11, RZ, RZ, 0x1 ;  /* 0x00000001ff0b7424 */ /* 0x004fe200078e00ff */
[----:B------:R-:W-:Y:S01]  /*3cd0*/  R2UR UR5, R2 ;  /* 0x00000000020572ca */ /* 0x000fe200000e0000 */
[----:B------:R-:W-:Y:S01]  /*3ce0*/  IMAD.MOV.U32 R10, RZ, RZ, RZ ;  /* 0x000000ffff0a7224 */ /* 0x000fe200078e00ff */
[----:B------:R-:W-:-:S02]  /*3cf0*/  LOP3.LUT R4, R4, 0xffff, RZ, 0xc0, !PT ;  /* 0x0000ffff04047812 */ /* 0x000fc400078ec0ff */
[----:B---3--:R-:W-:Y:S01]  /*3d00*/  CS2R R8, SRZ ;  /* 0x0000000000087805 */ /* 0x008fe2000001ff00 */
[----:B------:R-:W-:Y:S01]  /*3d10*/  UMOV UR9, URZ ;  /* 0x000000ff00097c82 */ /* 0x000fe20008000000 */
[----:B-1----:R-:W-:Y:S01]  /*3d20*/  UMOV UR60, URZ ;  /* 0x000000ff003c7c82 */ /* 0x002fe20008000000 */
[----:B------:R-:W-:Y:S01]  /*3d30*/  R2UR UR65, R4 ;  /* 0x00000000044172ca */ /* 0x000fe200000e0000 */
[----:B------:R-:W-:Y:S01]  /*3d40*/  UMOV UR76, 0x0 ;  /* 0x00000000004c7882 */ /* 0x000fe20000000000 */
[----:B------:R-:W-:Y:S01]  /*3d50*/  UMOV UR77, 0x10100910 ;  /* 0x10100910004d7882 */ /* 0x000fe20000000000 */
[----:B------:R-:W-:Y:S01]  /*3d60*/  UMOV UR74, 0x0 ;  /* 0x00000000004a7882 */ /* 0x000fe20000000000 */
[----:B------:R-:W-:Y:S01]  /*3d70*/  UMOV UR75, 0x10100910 ;  /* 0x10100910004b7882 */ /* 0x000fe20000000000 */
[----:B------:R-:W-:Y:S01]  /*3d80*/  UMOV UR72, 0x0 ;  /* 0x0000000000487882 */ /* 0x000fe20000000000 */
[----:B------:R-:W-:Y:S01]  /*3d90*/  UMOV UR73, 0x10100910 ;  /* 0x1010091000497882 */ /* 0x000fe20000000000 */
[----:B------:R-:W-:-:S02]  /*3da0*/  UISETP.NE.AND UP3, UPT, UR5, URZ, UPT ;  /* 0x000000ff0500728c */ /* 0x000fc4000bf65270 */
[----:B----4-:R-:W-:Y:S01]  /*3db0*/  UIADD3 UR7, UPT, UPT, UR7, 0x7f, URZ ;  /* 0x0000007f07077890 */ /* 0x010fe2000fffe0ff */
[----:B------:R-:W-:Y:S01]  /*3dc0*/  UMOV UR70, 0x0 ;  /* 0x0000000000467882 */ /* 0x000fe20000000000 */
[----:B------:R-:W-:Y:S01]  /*3dd0*/  UMOV UR71, 0x10100910 ;  /* 0x1010091000477882 */ /* 0x000fe20000000000 */
[----:B------:R-:W-:Y:S01]  /*3de0*/  ULEA UR62, UR4, UR62, 0x18 ;  /* 0x0000003e043e7291 */ /* 0x000fe2000f8ec0ff */
[----:B------:R-:W-:Y:S02]  /*3df0*/  UMOV UR68, 0x0 ;  /* 0x0000000000447882 */ /* 0x000fe40000000000 */
[----:B------:R-:W-:Y:S01]  /*3e00*/  UMOV UR4, URZ ;  /* 0x000000ff00047c82 */ /* 0x000fe20008000000 */
[----:B------:R-:W-:Y:S01]  /*3e10*/  UIADD3 UR6, UPT, UPT, UR62, 0x8400, URZ ;  /* 0x000084003e067890 */ /* 0x000fe2000fffe0ff */
[----:B------:R-:W-:Y:S01]  /*3e20*/  IMAD.U32 R14, RZ, RZ, UR4 ;  /* 0x00000004ff0e7e24 */ /* 0x000fe2000f8e00ff */
[----:B------:R-:W-:Y:S02]  /*3e30*/  USHF.R.S32.HI UR4, URZ, 0x1f, UR7 ;  /* 0x0000001fff047899 */ /* 0x000fe40008011407 */
[----:B------:R-:W-:-:S02]  /*3e40*/  UIADD3 UR5, UPT, UPT, UR62, 0x28400, URZ ;  /* 0x000284003e057890 */ /* 0x000fc4000fffe0ff */
[----:B------:R-:W-:Y:S02]  /*3e50*/  ULEA.HI UR4, UR4, UR7, URZ, 0x7 ;  /* 0x0000000704047291 */ /* 0x000fe4000f8f38ff */
[----:B------:R-:W-:Y:S02]  /*3e60*/  USHF.R.U32.HI UR6, URZ, 0x4, UR6 ;  /* 0x00000004ff067899 */ /* 0x000fe40008011606 */
[----:B------:R-:W-:Y:S02]  /*3e70*/  USHF.R.S32.HI UR8, URZ, 0x7, UR4 ;  /* 0x00000007ff087899 */ /* 0x000fe40008011404 */
[----:B------:R-:W-:Y:S01]  /*3e80*/  USHF.R.U32.HI UR5, URZ, 0x4, UR5 ;  /* 0x00000004ff057899 */ /* 0x000fe20008011605 */
[----:B------:R-:W-:Y:S01]  /*3e90*/  R2UR UR4, R3 ;  /* 0x00000000030472ca */ /* 0x000fe200000e0000 */
[----:B------:R-:W-:Y:S02]  /*3ea0*/  UISETP.LT.AND UP0, UPT, UR8, 0x1, UPT ;  /* 0x000000010800788c */ /* 0x000fe4000bf01270 */
[----:B------:R-:W-:Y:S01]  /*3eb0*/  ULOP3.LUT UR6, UR6, 0x3fff, URZ, 0xc0, !UPT ;  /* 0x00003fff06067892 */ /* 0x000fe2000f8ec0ff */
[----:B------:R-:W-:Y:S01]  /*3ec0*/  IMAD.U32 R12, RZ, RZ, UR8 ;  /* 0x00000008ff0c7e24 */ /* 0x000fe2000f8e00ff */
[----:B------:R-:W-:-:S02]  /*3ed0*/  ULOP3.LUT UR67, UR5, 0x3fff, URZ, 0xc0, !UPT ;  /* 0x00003fff05437892 */ /* 0x000fc4000f8ec0ff */
[----:B------:R-:W-:Y:S02]  /*3ee0*/  ULOP3.LUT UR66, UR6, 0x10000, URZ, 0xfc, !UPT ;  /* 0x0001000006427892 */ /* 0x000fe4000f8efcff */
[----:B------:R-:W-:Y:S01]  /*3ef0*/  ULOP3.LUT UR67, UR67, 0x10000, URZ, 0xfc, !UPT ;  /* 0x0001000043437892 */ /* 0x000fe2000f8efcff */
[----:B------:R-:W-:-:S03]  /*3f00*/  UMOV UR69, 0x10100910 ;  /* 0x1010091000457882 */ /* 0x000fc60000000000 */
[----:B------:R-:W-:Y:S01]  /*3f10*/  IMAD.U32 R13, RZ, RZ, UR4 ;  /* 0x00000004ff0d7e24 */ /* 0x000fe2000f8e00ff */
[----:B------:R-:W-:Y:S01]  /*3f20*/  NOP ;  /* 0x0000000000007918 */ /* 0x000fe20000000000 */
[----:B------:R-:W-:Y:S06]  /*3f30*/  BAR.ARV 0x6, 0xa0 ;  /* 0x0182800000007b1d */ /* 0x000fec0000002000 */
[----:B------:R-:W1:Y:S02]  /*3f40*/  LDS R5, [UR62+0x120] ;  /* 0x0001203eff057984 */ /* 0x000e640008000800 */
[----:B-1----:R-:W-:-:S13]  /*3f50*/  R2UR UR4, R5 ;  /* 0x00000000050472ca */ /* 0x002fda00000e0000 */
[----:B------:R-:W-:Y:S01]  /*3f60*/  IMAD.U32 R16, RZ, RZ, UR4 ;  /* 0x00000004ff107e24 */ /* 0x000fe2000f8e00ff */
[----:B------:R-:W-:-:S06]  /*3f70*/  USEL UR4, UR8, 0x1, !UP0 ;  /* 0x0000000108047887 */ /* 0x000fcc000c000000 */
[----:B------:R-:W-:-:S07]  /*3f80*/  IMAD.U32 R15, RZ, RZ, UR4 ;  /* 0x00000004ff0f7e24 */ /* 0x000fce000f8e00ff */
.L_x_76:
[C---:B------:R-:W-:Y:S02]  /*3f90*/  LEA R3, R10.reuse, UR62, 0x3 ;  /* 0x0000003e0a037c11 */ /* 0x040fe4000f8e18ff */
[----:B------:R-:W-:Y:S02]  /*3fa0*/  SHF.L.U32 R4, R9, 0x1f, RZ ;  /* 0x0000001f09047819 */ /* 0x000fe400000006ff */
[----:B------:R-:W-:Y:S02]  /*3fb0*/  LEA R5, R10, UR62, 0x4 ;  /* 0x0000003e0a057c11 */ /* 0x000fe4000f8e20ff */
[----:B------:R-:W1:Y:S02]  /*3fc0*/  SYNCS.PHASECHK.TRANS64.TRYWAIT P0, [R3+URZ+0x70], R4 ;  /* 0x00007004030075a7 */ /* 0x000e6400080011ff */
[----:B-1----:R-:W-:Y:S05]  /*3fd0*/  @!P0 BRA `(.L_x_69) ;  /* 0x0000005c00e48947 */ /* 0x002fea0003800000 */
.L_x_165:
[----:B-1----:R-:W1:Y:S01]  /*3fe0*/  LDS.128 R4, [R5+0x100] ;  /* 0x0001000005047984 */ /* 0x002e620000000c00 */
[----:B------:R-:W-:Y:S02]  /*3ff0*/  VIADD R3, R3, 0x80 ;  /* 0x0000008003037836 */ /* 0x000fe40000000000 */
[----:B------:R-:W-:Y:S01]  /*4000*/  VIADD R10, R10, 0x1 ;  /* 0x000000010a0a7836 */ /* 0x000fe20000000000 */
[----:B------:R-:W-:Y:S01]  /*4010*/  @!PT LDS RZ, [RZ] ;  /* 0x00000000fffff984 */ /* 0x000fe20000000800 */
[----:B------:R-:W-:Y:S01]  /*4020*/  @!PT LDS RZ, [RZ] ;  /* 0x00000000fffff984 */ /* 0x000fe20000000800 */
[----:B------:R-:W-:Y:S01]  /*4030*/  @!PT LDS RZ, [RZ] ;  /* 0x00000000fffff984 */ /* 0x000fe20000000800 */
[----:B------:R-:W-:Y:S01]  /*4040*/  @!PT LDS RZ, [RZ] ;  /* 0x00000000fffff984 */ /* 0x000fe20000000800 */
[----:B------:R2:W-:Y:S06]  /*4050*/  MEMBAR.ALL.CTA ;  /* 0x0000000000007992 */ /* 0x0005ec0000008000 */
[----:B--2---:R-:W2:Y:S01]  /*4060*/  FENCE.VIEW.ASYNC.S ;  /* 0x00000000000073c6 */ /* 0x004ea20000000000 */
[----:B------:R-:W-:-:S04]  /*4070*/  PRMT R3, RZ, 0x654, R3 ;  /* 0x00000654ff037816 */ /* 0x000fc80000000003 */
[----:B--2---:R2:W-:Y:S01]  /*4080*/  SYNCS.ARRIVE.TRANS64.RED.A1T0 RZ, [R3+URZ], RZ ;  /* 0x000000ff03ff79a7 */ /* 0x0045e200081004ff */
[----:B-1----:R-:W-:Y:S01]  /*4090*/  LOP3.LUT P1, RZ, R6, 0x1, RZ, 0xc0, !PT ;  /* 0x0000000106ff7812 */ /* 0x002fe2000782c0ff */
[----:B--2---:R-:W-:-:S12]  /*40a0*/  BRA.U UP3, `(.L_x_70) ;  /* 0x00000009032c7547 */ /* 0x004fd8000b800000 */
[----:B------:R-:W1:Y:S01]  /*40b0*/  LDCU UR4, c[0x0][0x38c] ;  /* 0x00007180ff0477ac */ /* 0x000e620008000800 */
[----:B------:R-:W-:Y:S02]  /*40c0*/  R2UR UR5, R14 ;  /* 0x000000000e0572ca */ /* 0x000fe400000e0000 */
[----:B------:R-:W-:Y:S02]  /*40d0*/  PLOP3.LUT P2, PT, PT, PT, PT, 0x80, 0x8 ;  /* 0x000000000008781c */ /* 0x000fe40003f4f070 */
[----:B------:R-:W-:Y:S02]  /*40e0*/  SHF.L.U32 R5, R11, 0x1f, RZ ;  /* 0x0000001f0b057819 */ /* 0x000fe400000006ff */
[----:B------:R-:W-:-:S07]  /*40f0*/  R2UR UR6, R16 ;  /* 0x00000000100672ca */ /* 0x000fce00000e0000 */
[----:B------:R-:W-:Y:S02]  /*4100*/  ULEA UR7, UR5, UR62, 0x3 ;  /* 0x0000003e05077291 */ /* 0x000fe4000f8e18ff */
[----:B-1----:R-:W-:-:S04]  /*4110*/  UISETP.GE.AND UP0, UPT, UR4, 0x1, UPT ;  /* 0x000000010400788c */ /* 0x002fc8000bf06270 */
[----:B------:R-:W-:Y:S01]  /*4120*/  IMAD.U32 R4, RZ, RZ, UR7 ;  /* 0x00000007ff047e24 */ /* 0x000fe2000f8e00ff */
[----:B------:R-:W-:Y:S01]  /*4130*/  ULEA UR8, UR5, UR6, 0x6 ;  /* 0x0000000605087291 */ /* 0x000fe2000f8e30ff */
[----:B------:R-:W-:-:S05]  /*4140*/  PLOP3.LUT P0, PT, PT, PT, UP0, 0x80, 0x8 ;  /* 0x000000000008781c */ /* 0x000fca0003f0f008 */
[----:B------:R-:W-:-:S08]  /*4150*/  @UP0 ULEA UR4, UR9, UR62, 0x3 ;  /* 0x0000003e09040291 */ /* 0x000fd0000f8e18ff */
[----:B------:R-:W-:-:S04]  /*4160*/  @P0 SHF.L.U32 R3, R8, 0x1f, RZ ;  /* 0x0000001f08030819 */ /* 0x000fc800000006ff */
[----:B------:R1:W2:Y:S01]  /*4170*/  @P0 SYNCS.PHASECHK.TRANS64.TRYWAIT P2, [UR4], R3 ;  /* 0x00000003ff0005a7 */ /* 0x0002a20008041104 */
[----:B------:R-:W3:Y:S02]  /*4180*/  SYNCS.PHASECHK.TRANS64.TRYWAIT P0, [UR7+0xb0], R5 ;  /* 0x0000b005ff0075a7 */ /* 0x000ee40008001107 */
[----:B-123--:R-:W-:Y:S05]  /*4190*/  @!P0 BRA `(.L_x_71) ;  /* 0x0000005c00888947 */ /* 0x00efea0003800000 */
.L_x_167:
[----:B------:R-:W-:Y:S01]  /*41a0*/  UMOV UR64, UR60 ;  /* 0x0000003c00407c82 */ /* 0x000fe20008000000 */
[----:B------:R-:W-:Y:S05]  /*41b0*/  BRA.U !UP0, `(.L_x_72) ;  /* 0x0000000508d07547 */ /* 0x000fea000b800000 */
[----:B------:R-:W-:Y:S01]  /*41c0*/  R2UR UR4, R15 ;  /* 0x000000000f0472ca */ /* 0x000fe200000e0000 */
[----:B------:R-:W-:Y:S01]  /*41d0*/  UPLOP3.LUT UP2, UPT, UPT, UPT, UPT, 0x40, 0x4 ;  /* 0x000000000004789c */ /* 0x000fe20003f4e870 */
[----:B------:R-:W-:Y:S01]  /*41e0*/  R2UR UR61, R12 ;  /* 0x000000000c3d72ca */ /* 0x000fe200000e0000 */
[----:B------:R-:W-:-:S10]  /*41f0*/  UMOV UR7, UR9 ;  /* 0x0000000900077c82 */ /* 0x000fd40008000000 */
[----:B------:R-:W-:-:S12]  /*4200*/  UIADD3 UR64, UPT, UPT, UR4, UR60, URZ ;  /* 0x0000003c04407290 */ /* 0x000fd8000fffe0ff */
.L_x_75:
[----:B--2---:R-:W-:Y:S01]  /*4210*/  ULEA UR5, UR7, UR62, 0x3 ;  /* 0x0000003e07057291 */ /* 0x004fe2000f8e18ff */
[----:B------:R-:W-:Y:S11]  /*4220*/  @P2 BRA `(.L_x_73) ;  /* 0x00000000000c2947 */ /* 0x000ff60003800000 */
[----:B-1----:R-:W-:Y:S04]  /*4230*/  SHF.L.U32 R5, R8, 0x1f, RZ ;  /* 0x0000001f08057819 */ /* 0x002fe800000006ff */
[----:B------:R-:W1:Y:S02]  /*4240*/  SYNCS.PHASECHK.TRANS64.TRYWAIT P0, [UR5], R5 ;  /* 0x00000005ff0075a7 */ /* 0x000e640008001105 */
[----:B-1----:R-:W-:Y:S05]  /*4250*/  @!P0 BRA `(.L_x_74) ;  /* 0x0000005c00748947 */ /* 0x002fea0003800000 */
.L_x_73:
[----:B------:R-:W-:Y:S01]  /*4260*/  UISETP.NE.AND UP0, UPT, UR61, 0x1, UPT ;  /* 0x000000013d00788c */ /* 0x000fe2000bf05270 */
[----:B------:R-:W-:Y:S01]  /*4270*/  PLOP3.LUT P2, PT, PT, PT, PT, 0x80, 0x8 ;  /* 0x000000000008781c */ /* 0x000fe20003f4f070 */
[----:B------:R-:W-:Y:S01]  /*4280*/  UIADD3 UR9, UPT, UPT, UR7, 0x1, URZ ;  /* 0x0000000107097890 */ /* 0x000fe2000fffe0ff */
[----:B------:R-:W-:Y:S01]  /*4290*/  MOV.SPILL R6, UR65 ;  /* 0x0000004100067c02 */ /* 0x000fe20009000f00 */
[----:B------:R-:W-:Y:S01]  /*42a0*/  UIADD3 UR63, UPT, UPT, UR5, 0x10, URZ ;  /* 0x00000010053f7890 */ /* 0x000fe2000fffe0ff */
[----:B-1----:R-:W-:Y:S01]  /*42b0*/  MOV.SPILL R5, UR64 ;  /* 0x0000004000057c02 */ /* 0x002fe20009000f00 */
[----:B------:R-:W-:Y:S01]  /*42c0*/  UISETP.NE.AND UP1, UPT, UR9, 0x2, UPT ;  /* 0x000000020900788c */ /* 0x000fe2000bf25270 */
[----:B------:R-:W-:Y:S01]  /*42d0*/  PLOP3.LUT P0, PT, PT, PT, UP0, 0x80, 0x8 ;  /* 0x000000000008781c */ /* 0x000fe20003f0f008 */
[----:B------:R-:W-:Y:S02]  /*42e0*/  ULEA UR6, UR7, UR67, 0xa ;  /* 0x0000004307067291 */ /* 0x000fe4000f8e50ff */
[----:B------:R-:W-:Y:S02]  /*42f0*/  USEL UR5, URZ, 0x1, UP1 ;  /* 0x00000001ff057887 */ /* 0x000fe40008800000 */
[----:B------:R-:W-:Y:S02]  /*4300*/  USEL UR9, UR9, URZ, UP1 ;  /* 0x000000ff09097287 */ /* 0x000fe40008800000 */
[----:B------:R-:W-:Y:S02]  /*4310*/  ULEA UR4, UR7, UR66, 0xc ;  /* 0x0000004207047291 */ /* 0x000fe4000f8e60ff */
[----:B------:R-:W-:Y:S01]  /*4320*/  @UP0 ULEA UR7, UR9, UR62, 0x3 ;  /* 0x0000003e09070291 */ /* 0x000fe2000f8e18ff */
[----:B------:R-:W-:Y:S01]  /*4330*/  LOP3.LUT R8, R8, UR5, RZ, 0x3c, !PT ;  /* 0x0000000508087c12 */ /* 0x000fe2000f8e3cff */
[----:B------:R-:W-:Y:S02]  /*4340*/  UIADD3 UR20, UPT, UPT, UR6, 0x2, URZ ;  /* 0x0000000206147890 */ /* 0x000fe4000fffe0ff */
[----:B------:R-:W-:Y:S01]  /*4350*/  UIADD3 UR18, UPT, UPT, UR4, 0x2, URZ ;  /* 0x0000000204127890 */ /* 0x000fe2000fffe0ff */
[----:B------:R-:W-:Y:S01]  /*4360*/  @P0 SHF.L.U32 R3, R8, 0x1f, RZ ;  /* 0x0000001f08030819 */ /* 0x000fe200000006ff */
[----:B------:R-:W-:Y:S02]  /*4370*/  UIADD3 UR16, UPT, UPT, UR6, 0x4, URZ ;  /* 0x0000000406107890 */ /* 0x000fe4000fffe0ff */
[----:B------:R-:W-:Y:S01]  /*4380*/  UIADD3 UR10, UPT, UPT, UR4, 0x4, URZ ;  /* 0x00000004040a7890 */ /* 0x000fe2000fffe0ff */
[----:B------:R2:W3:Y:S01]  /*4390*/  @P0 SYNCS.PHASECHK.TRANS64.TRYWAIT P2, [UR7], R3 ;  /* 0x00000003ff0005a7 */ /* 0x0004e20008041107 */
[----:B------:R-:W-:Y:S02]  /*43a0*/  UIADD3 UR14, UPT, UPT, UR6, 0x6, URZ ;  /* 0x00000006060e7890 */ /* 0x000fe4000fffe0ff */
        /* <DEDUP_REMOVED lines=21> */
[----:B------:R-:W-:Y:S01]  /*4500*/  UIADD3 UR61, UPT, UPT, UR61, -0x1, URZ ;  /* 0xffffffff3d3d7890 */ /* 0x000fe2000fffe0ff */
[----:B------:R-:W-:Y:S01]  /*4510*/  UMOV UR7, 0x40004040 ;  /* 0x4000404000077882 */ /* 0x000fe20000000000 */
[----:B------:R-:W-:Y:S01]  /*4520*/  UMOV UR64, 0x0 ;  /* 0x0000000000407882 */ /* 0x000fe20000000000 */
[----:B------:R-:W-:Y:S01]  /*4530*/  UMOV UR65, 0x10100910 ;  /* 0x1010091000417882 */ /* 0x000fe20000000000 */
[----:B------:R-:W-:Y:S01]  /*4540*/  UMOV UR5, 0x40004040 ;  /* 0x4000404000057882 */ /* 0x000fe20000000000 */
[----:B------:R-:W-:Y:S01]  /*4550*/  UMOV UR21, 0x40004040 ;  /* 0x4000404000157882 */ /* 0x000fe20000000000 */
[----:B------:R1:W-:Y:S01]  /*4560*/  UTCHMMA.2CTA gdesc[UR4], gdesc[UR6], tmem[UR8], tmem[UR64], idesc[UR65], UP2 ;  /* 0x00ff4006040075ea */ /* 0x0003e20009200008 */
[----:B------:R-:W-:Y:S01]  /*4570*/  UPLOP3.LUT UP2, UPT, UPT, UPT, UPT, 0x80, 0x8 ;  /* 0x000000000008789c */ /* 0x000fe20003f4f070 */
[----:B------:R-:W-:Y:S01]  /*4580*/  UMOV UR19, 0x40004040 ;  /* 0x4000404000137882 */ /* 0x000fe20000000000 */
[----:B------:R-:W-:Y:S01]  /*4590*/  UMOV UR17, 0x40004040 ;  /* 0x4000404000117882 */ /* 0x000fe20000000000 */
[----:B------:R4:W-:Y:S01]  /*45a0*/  UTCHMMA.2CTA gdesc[UR18], gdesc[UR20], tmem[UR8], tmem[UR64], idesc[UR65], UPT ;  /* 0x00ff4014120075ea */ /* 0x0009e2000ba00008 */
        /* <DEDUP_REMOVED lines=19> */
[----:B-1----:R-:W-:Y:S01]  /*46e0*/  UMOV UR7, 0x10100910 ;  /* 0x1010091000077882 */ /* 0x002fe20000000000 */
[----:B------:R-:W-:Y:S01]  /*46f0*/  UMOV UR35, 0x40004040 ;  /* 0x4000404000237882 */ /* 0x000fe20000000000 */
[----:B------:R-:W-:Y:S01]  /*4700*/  UMOV UR33, 0x40004040 ;  /* 0x4000404000217882 */ /* 0x000fe20000000000 */
[----:B------:R-:W-:Y:S01]  /*4710*/  UMOV UR27, 0x40004040 ;  /* 0x40004040001b7882 */ /* 0x000fe20000000000 */
[----:B------:R-:W-:Y:S01]  /*4720*/  UMOV UR25, 0x40004040 ;  /* 0x4000404000197882 */ /* 0x000fe20000000000 */
[----:B----4-:R-:W-:Y:S02]  /*4730*/  UIADD3 UR20, UPT, UPT, UR4, 0xc02, URZ ;  /* 0x00000c0204147890 */ /* 0x010fe4000fffe0ff */
[----:B------:R-:W-:Y:S02]  /*4740*/  UIADD3 UR18, UPT, UPT, UR6, 0x304, URZ ;  /* 0x0000030406127890 */ /* 0x000fe4000fffe0ff */
[----:B--2---:R-:W-:Y:S02]  /*4750*/  UIADD3 UR16, UPT, UPT, UR4, 0xc04, URZ ;  /* 0x00000c0404107890 */ /* 0x004fe4000fffe0ff */
[----:B------:R-:W-:Y:S01]  /*4760*/  UIADD3 UR10, UPT, UPT, UR6, 0x306, URZ ;  /* 0x00000306060a7890 */ /* 0x000fe2000fffe0ff */
[----:B------:R-:W-:Y:S01]  /*4770*/  R2UR.FILL UR65, R6 ;  /* 0x00000000064172ca */ /* 0x000fe200004e0000 */
[----:B------:R-:W-:Y:S01]  /*4780*/  UMOV UR14, 0x0 ;  /* 0x00000000000e7882 */ /* 0x000fe20000000000 */
[----:B------:R-:W-:Y:S01]  /*4790*/  UMOV UR15, 0x10100910 ;  /* 0x10100910000f7882 */ /* 0x000fe20000000000 */
[----:B------:R-:W-:Y:S01]  /*47a0*/  UMOV UR12, 0x0 ;  /* 0x00000000000c7882 */ /* 0x000fe20000000000 */
[----:B------:R-:W-:Y:S01]  /*47b0*/  UTCHMMA.2CTA gdesc[UR28], gdesc[UR30], tmem[UR8], tmem[UR14], idesc[UR15], UPT ;  /* 0x00ff0e1e1c0075ea */ /* 0x000fe2000ba00008 */
[----:B------:R-:W-:Y:S01]  /*47c0*/  UTCHMMA.2CTA gdesc[UR56], gdesc[UR58], tmem[UR8], tmem[UR14], idesc[UR15], UPT ;  /* 0x00ff0e3a380075ea */ /* 0x000fe2000ba00008 */
[----:B------:R-:W-:Y:S01]  /*47d0*/  UMOV UR13, 0x10100910 ;  /* 0x10100910000d7882 */ /* 0x000fe20000000000 */
[----:B------:R-:W-:Y:S01]  /*47e0*/  UTCHMMA.2CTA gdesc[UR52], gdesc[UR54], tmem[UR8], tmem[UR14], idesc[UR15], UPT ;  /* 0x00ff0e36340075ea */ /* 0x000fe2000ba00008 */
[----:B------:R-:W-:Y:S01]  /*47f0*/  UIADD3 UR4, UPT, UPT, UR4, 0xc06, URZ ;  /* 0x00000c0604047890 */ /* 0x000fe2000fffe0ff */
[----:B------:R-:W-:Y:S01]  /*4800*/  UTCHMMA.2CTA gdesc[UR48], gdesc[UR50], tmem[UR8], tmem[UR12], idesc[UR13], UPT ;  /* 0x00ff0c32300075ea */ /* 0x000fe2000ba00008 */
[----:B------:R-:W-:Y:S01]  /*4810*/  UTCHMMA.2CTA gdesc[UR44], gdesc[UR46], tmem[UR8], tmem[UR12], idesc[UR13], UPT ;  /* 0x00ff0c2e2c0075ea */ /* 0x000fe2000ba00008 */
[----:B------:R-:W-:Y:S01]  /*4820*/  UMOV UR6, 0x0 ;  /* 0x0000000000067882 */ /* 0x000fe20000000000 */
[----:B------:R-:W-:Y:S01]  /*4830*/  UTCHMMA.2CTA gdesc[UR40], gdesc[UR42], tmem[UR8], tmem[UR12], idesc[UR13], UPT ;  /* 0x00ff0c2a280075ea */ /* 0x000fe2000ba00008 */
[----:B------:R1:W-:Y:S01]  /*4840*/  UTCHMMA.2CTA gdesc[UR36], gdesc[UR38], tmem[UR8], tmem[UR6], idesc[UR7], UPT ;  /* 0x00ff0626240075ea */ /* 0x0003e2000ba00008 */
[----:B------:R2:W-:Y:S01]  /*4850*/  UTCHMMA.2CTA gdesc[UR32], gdesc[UR34], tmem[UR8], tmem[UR76], idesc[UR77], UPT ;  /* 0x00ff4c22200075ea */ /* 0x0005e2000ba00008 */
[----:B------:R-:W-:Y:S01]  /*4860*/  UMOV UR23, 0x40004040 ;  /* 0x4000404000177882 */ /* 0x000fe20000000000 */
[----:B------:R2:W-:Y:S01]  /*4870*/  UTCHMMA.2CTA gdesc[UR24], gdesc[UR26], tmem[UR8], tmem[UR74], idesc[UR75], UPT ;  /* 0x00ff4a1a180075ea */ /* 0x0005e2000ba00008 */
[----:B------:R-:W-:Y:S01]  /*4880*/  R2UR.FILL UR64, R5 ;  /* 0x00000000054072ca */ /* 0x000fe200004e0000 */
[----:B------:R2:W-:Y:S01]  /*4890*/  UTCHMMA.2CTA gdesc[UR20], gdesc[UR22], tmem[UR8], tmem[UR72], idesc[UR73], UPT ;  /* 0x00ff4816140075ea */ /* 0x0005e2000ba00008 */
[----:B------:R2:W-:Y:S01]  /*48a0*/  UTCHMMA.2CTA gdesc[UR16], gdesc[UR18], tmem[UR8], tmem[UR70], idesc[UR71], UPT ;  /* 0x00ff4612100075ea */ /* 0x0005e2000ba00008 */
[----:B------:R2:W-:Y:S01]  /*48b0*/  UTCHMMA.2CTA gdesc[UR4], gdesc[UR10], tmem[UR8], tmem[UR68], idesc[UR69], UPT ;  /* 0x00ff440a040075ea */ /* 0x0005e2000ba00008 */
[----:B------:R2:W-:Y:S09]  /*48c0*/  UTCBAR.2CTA.MULTICAST [UR63], URZ, UR65 ;  /* 0x000000ff3f0073e9 */ /* 0x0005f20008200841 */
[----:B------:R-:W-:Y:S01]  /*48d0*/  UISETP.NE.AND UP0, UPT, UR60, UR64, UPT ;  /* 0x000000403c00728c */ /* 0x000fe2000bf05270 */
[----:B-1----:R-:W-:Y:S08]  /*48e0*/  UMOV UR7, UR9 ;  /* 0x0000000900077c82 */ /* 0x002ff00008000000 */
[----:B---3--:R-:W-:Y:S05]  /*48f0*/  BRA.U UP0, `(.L_x_75) ;  /* 0xfffffff900447547 */ /* 0x008fea000b83ffff */
.L_x_72:
[----:B--2---:R-:W-:Y:S01]  /*4900*/  R2UR UR4, R4 ;  /* 0x00000000040472ca */ /* 0x004fe200000e0000 */
[----:B------:R-:W-:Y:S01]  /*4910*/  UMOV UR60, UR64 ;  /* 0x00000040003c7c82 */ /* 0x000fe20008000000 */
[----:B------:R-:W-:-:S11]  /*4920*/  R2UR UR5, R13 ;  /* 0x000000000d0572ca */ /* 0x000fd600000e0000 */
[----:B------:R-:W-:-:S09]  /*4930*/  UIADD3 UR4, UPT, UPT, UR4, 0x90, URZ ;  /* 0x0000009004047890 */ /* 0x000fd2000fffe0ff */
[----:B------:R2:W-:Y:S01]  /*4940*/  UTCBAR.2CTA.MULTICAST [UR4], URZ, UR5 ;  /* 0x000000ff040073e9 */ /* 0x0005e20008200805 */
[----:B------:R-:W-:Y:S02]  /*4950*/  NOP ;  /* 0x0000000000007918 */ /* 0x000fe40000000000 */
.L_x_70:
[----:B--2---:R-:W-:Y:S02]  /*4960*/  R2UR UR4, R14 ;  /* 0x000000000e0472ca */ /* 0x004fe400000e0000 */
[----:B------:R-:W-:-:S04]  /*4970*/  ISETP.NE.AND P0, PT, R10, 0x2, PT ;  /* 0x000000020a00780c */ /* 0x000fc80003f05270 */
[----:B-1----:R-:W-:Y:S02]  /*4980*/  SEL R3, RZ, 0x1, P0 ;  /* 0x00000001ff037807 */ /* 0x002fe40000000000 */
[----:B------:R-:W-:Y:S02]  /*4990*/  SEL R10, R10, RZ, P0 ;  /* 0x000000ff0a0a7207 */ /* 0x000fe40000000000 */
[----:B------:R-:W-:-:S03]  /*49a0*/  LOP3.LUT R9, R9, R3, RZ, 0x3c, !PT ;  /* 0x0000000309097212 */ /* 0x000fc600078e3cff */
[----:B------:R-:W-:-:S04]  /*49b0*/  UIADD3 UR4, UPT, UPT, UR4, 0x1, URZ ;  /* 0x0000000104047890 */ /* 0x000fc8000fffe0ff */
[----:B------:R-:W-:-:S04]  /*49c0*/  UISETP.NE.AND UP0, UPT, UR4, 0x4, UPT ;  /* 0x000000040400788c */ /* 0x000fc8000bf05270 */
[----:B------:R-:W-:Y:S02]  /*49d0*/  USEL UR5, URZ, 0x1, UP0 ;  /* 0x00000001ff057887 */ /* 0x000fe40008000000 */
[----:B------:R-:W-:-:S04]  /*49e0*/  USEL UR4, UR4, URZ, UP0 ;  /* 0x000000ff04047287 */ /* 0x000fc80008000000 */
[----:B------:R-:W-:Y:S02]  /*49f0*/  LOP3.LUT R11, R11, UR5, RZ, 0x3c, !PT ;  /* 0x000000050b0b7c12 */ /* 0x000fe4000f8e3cff */
[----:B------:R-:W-:Y:S01]  /*4a00*/  IMAD.U32 R14, RZ, RZ, UR4 ;  /* 0x00000004ff0e7e24 */ /* 0x000fe2000f8e00ff */
[----:B------:R-:W-:Y:S06]  /*4a10*/  @P1 BRA `(.L_x_76) ;  /* 0xfffffff4005c1947 */ /* 0x000fec000383ffff */
[----:B------:R-:W1:Y:S01]  /*4a20*/  S2UR UR8, SR_CgaCtaId ;  /* 0x00000000000879c3 */ /* 0x000e620000008800 */
[----:B------:R-:W-:Y:S02]  /*4a30*/  ELECT P0, URZ, PT ;  /* 0x0000000000ff782f */ /* 0x000fe40003800000 */
[----:B------:R-:W-:Y:S01]  /*4a40*/  R2UR UR5, R2 ;  /* 0x00000000020572ca */ /* 0x000fe200000e0000 */
[----:B------:R-:W-:Y:S01]  /*4a50*/  UMOV UR4, 0x40 ;  /* 0x0000004000047882 */ /* 0x000fe20000000000 */
[----:B------:R-:W-:-:S03]  /*4a60*/  IMAD.MOV.U32 R2, RZ, RZ, 0x1 ;  /* 0x00000001ff027424 */ /* 0x000fc600078e00ff */
[----:B------:R-:W-:Y:S08]  /*4a70*/  UVIRTCOUNT.DEALLOC.SMPOOL 0x80 ;  /* 0x000000800000784c */ /* 0x000ff00000000000 */
[----:B------:R-:W-:Y:S02]  /*4a80*/  UISETP.NE.AND UP1, UPT, UR5, URZ, UPT ;  /* 0x000000ff0500728c */ /* 0x000fe4000bf25270 */
[----:B-1----:R-:W-:-:S09]  /*4a90*/  ULEA UR8, UR8, UR4, 0x18 ;  /* 0x0000000408087291 */ /* 0x002fd2000f8ec0ff */
[----:B------:R1:W-:Y:S01]  /*4aa0*/  @P0 STS.U8 [UR8+0x1c], R2 ;  /* 0x00001c02ff000988 */ /* 0x0003e20008000008 */
[----:B------:R-:W-:Y:S05]  /*4ab0*/  BRA.U UP1, `(.L_x_77) ;  /* 0x0000000101a87547 */ /* 0x000fea000b800000 */
[----:B------:R-:W-:Y:S01]  /*4ac0*/  R2UR UR4, R14 ;  /* 0x000000000e0472ca */ /* 0x000fe200000e0000 */
[----:B------:R-:W-:Y:S01]  /*4ad0*/  UIADD3 UR7, UPT, UPT, UR62, 0xb0, URZ ;  /* 0x000000b03e077890 */ /* 0x000fe2000fffe0ff */
[----:B------:R-:W-:-:S11]  /*4ae0*/  SHF.L.U32 R3, R11, 0x1f, RZ ;  /* 0x0000001f0b037819 */ /* 0x000fd600000006ff */
[----:B------:R-:W-:-:S09]  /*4af0*/  ULEA UR4, UR4, UR7, 0x3 ;  /* 0x0000000704047291 */ /* 0x000fd2000f8e18ff */
[----:B------:R-:W2:Y:S02]  /*4b00*/  SYNCS.PHASECHK.TRANS64.TRYWAIT P0, [UR4], R3 ;  /* 0x00000003ff0075a7 */ /* 0x000ea40008001104 */
[----:B--2---:R-:W-:Y:S05]  /*4b10*/  @!P0 BRA `(.L_x_78) ;  /* 0x00000054005c8947 */ /* 0x004fea0003800000 */
.L_x_170:
[----:B------:R-:W-:-:S13]  /*4b20*/  R2UR UR4, R14 ;  /* 0x000000000e0472ca */ /* 0x000fda00000e0000 */
[----:B------:R-:W-:-:S04]  /*4b30*/  UIADD3 UR4, UPT, UPT, UR4, 0x1, URZ ;  /* 0x0000000104047890 */ /* 0x000fc8000fffe0ff */
[----:B------:R-:W-:-:S04]  /*4b40*/  UISETP.NE.AND UP0, UPT, UR4, 0x4, UPT ;  /* 0x000000040400788c */ /* 0x000fc8000bf05270 */
[----:B------:R-:W-:Y:S02]  /*4b50*/  USEL UR6, URZ, 0x1, UP0 ;  /* 0x00000001ff067887 */ /* 0x000fe40008000000 */
[----:B------:R-:W-:-:S04]  /*4b60*/  USEL UR4, UR4, URZ, UP0 ;  /* 0x000000ff04047287 */ /* 0x000fc80008000000 */
[----:B------:R-:W-:Y:S01]  /*4b70*/  ULEA UR5, UR4, UR7, 0x3 ;  /* 0x0000000704057291 */ /* 0x000fe2000f8e18ff */
[----:B-1----:R-:W-:-:S04]  /*4b80*/  LOP3.LUT R3, R11, UR6, RZ, 0x3c, !PT ;  /* 0x000000060b037c12 */ /* 0x002fc8000f8e3cff */
[----:B------:R-:W-:-:S04]  /*4b90*/  SHF.L.U32 R4, R3, 0x1f, RZ ;  /* 0x0000001f03047819 */ /* 0x000fc800000006ff */
[----:B------:R-:W1:Y:S02]  /*4ba0*/  SYNCS.PHASECHK.TRANS64.TRYWAIT P0, [UR5], R4 ;  /* 0x00000004ff0075a7 */ /* 0x000e640008001105 */
[----:B-1----:R-:W-:Y:S05]  /*4bb0*/  @!P0 BRA `(.L_x_79) ;  /* 0x00000054004c8947 */ /* 0x002fea0003800000 */
.L_x_172:
[----:B------:R-:W-:-:S04]  /*4bc0*/  UIADD3 UR4, UPT, UPT, UR4, 0x1, URZ ;  /* 0x0000000104047890 */ /* 0x000fc8000fffe0ff */
[----:B------:R-:W-:-:S04]  /*4bd0*/  UISETP.NE.AND UP0, UPT, UR4, 0x4, UPT ;  /* 0x000000040400788c */ /* 0x000fc8000bf05270 */
[----:B------:R-:W-:Y:S02]  /*4be0*/  USEL UR6, URZ, 0x1, UP0 ;  /* 0x00000001ff067887 */ /* 0x000fe40008000000 */
[----:B------:R-:W-:-:S04]  /*4bf0*/  USEL UR4, UR4, URZ, UP0 ;  /* 0x000000ff04047287 */ /* 0x000fc80008000000 */
[----:B------:R-:W-:Y:S01]  /*4c00*/  ULEA UR5, UR4, UR7, 0x3 ;  /* 0x0000000704057291 */ /* 0x000fe2000f8e18ff */
[----:B------:R-:W-:-:S04]  /*4c10*/  LOP3.LUT R3, R3, UR6, RZ, 0x3c, !PT ;  /* 0x0000000603037c12 */ /* 0x000fc8000f8e3cff */
[----:B-1----:R-:W-:-:S04]  /*4c20*/  SHF.L.U32 R4, R3, 0x1f, RZ ;  /* 0x0000001f03047819 */ /* 0x002fc800000006ff */
[----:B------:R-:W1:Y:S02]  /*4c30*/  SYNCS.PHASECHK.TRANS64.TRYWAIT P0, [UR5], R4 ;  /* 0x00000004ff0075a7 */ /* 0x000e640008001105 */
[----:B-1----:R-:W-:Y:S05]  /*4c40*/  @!P0 BRA `(.L_x_80) ;  /* 0x0000005400408947 */ /* 0x002fea0003800000 */
.L_x_174:
[----:B------:R-:W-:-:S04]  /*4c50*/  UIADD3 UR4, UPT, UPT, UR4, 0x1, URZ ;  /* 0x0000000104047890 */ /* 0x000fc8000fffe0ff */
[----:B------:R-:W-:-:S04]  /*4c60*/  UISETP.NE.AND UP0, UPT, UR4, 0x4, UPT ;  /* 0x000000040400788c */ /* 0x000fc8000bf05270 */
[----:B------:R-:W-:Y:S02]  /*4c70*/  USEL UR5, URZ, 0x1, UP0 ;  /* 0x00000001ff057887 */ /* 0x000fe40008000000 */
[----:B------:R-:W-:-:S04]  /*4c80*/  USEL UR4, UR4, URZ, UP0 ;  /* 0x000000ff04047287 */ /* 0x000fc80008000000 */
[----:B------:R-:W-:Y:S01]  /*4c90*/  ULEA UR4, UR4, UR7, 0x3 ;  /* 0x0000000704047291 */ /* 0x000fe2000f8e18ff */
[----:B------:R-:W-:-:S04]  /*4ca0*/  LOP3.LUT R3, R3, UR5, RZ, 0x3c, !PT ;  /* 0x0000000503037c12 */ /* 0x000fc8000f8e3cff */
[----:B------:R-:W-:Y:S01]  /*4cb0*/  SHF.L.U32 R3, R3, 0x1f, RZ ;  /* 0x0000001f03037819 */ /* 0x000fe200000006ff */
[----:B-1----:R-:W-:-:S04]  /*4cc0*/  IMAD.U32 R2, RZ, RZ, UR4 ;  /* 0x00000004ff027e24 */ /* 0x002fc8000f8e00ff */
[----:B------:R1:W2:Y:S03]  /*4cd0*/  SYNCS.PHASECHK.TRANS64.TRYWAIT P0, [R2+URZ], R3 ;  /* 0x00000003020075a7 */ /* 0x0002a600080011ff */
[----:B--2---:R-:W-:Y:S05]  /*4ce0*/  @!P0 NANOSLEEP.SYNCS 0x989680 ;  /* 0x009896800000895d */ /* 0x004fea0003900000 */
[----:B------:R-:W2:Y:S02]  /*4cf0*/  @!P0 SYNCS.PHASECHK.TRANS64 P0, [R2+URZ], R3 ;  /* 0x00000003020085a7 */ /* 0x000ea400080010ff */
[----:B--2---:R-:W-:Y:S05]  /*4d00*/  @P0 BRA `(.L_x_81) ;  /* 0x0000000000240947 */ /* 0x004fea0003800000 */
.L_x_82:
[----:B--2---:R2:W3:Y:S02]  /*4d10*/  SYNCS.PHASECHK.TRANS64.TRYWAIT P0, [R2+URZ], R3 ;  /* 0x00000003020075a7 */ /* 0x0044e400080011ff */
[----:B---3--:R-:W-:Y:S05]  /*4d20*/  @!P0 NANOSLEEP.SYNCS 0x989680 ;  /* 0x009896800000895d */ /* 0x008fea0003900000 */
[----:B------:R-:W3:Y:S02]  /*4d30*/  @!P0 SYNCS.PHASECHK.TRANS64 P0, [R2+URZ], R3 ;  /* 0x00000003020085a7 */ /* 0x000ee400080010ff */
[----:B---3--:R-:W-:Y:S05]  /*4d40*/  @!P0 BRA `(.L_x_82) ;  /* 0xfffffffc00f08947 */ /* 0x008fea000383ffff */
[----:B------:R-:W-:Y:S05]  /*4d50*/  BRA `(.L_x_81) ;  /* 0x0000000000107947 */ /* 0x000fea0003800000 */
.L_x_77:
[----:B------:R-:W-:Y:S01]  /*4d60*/  R2UR UR5, R0 ;  /* 0x00000000000572ca */ /* 0x000fe200000e0000 */
[----:B------:R-:W-:-:S12]  /*4d70*/  UIADD3 UR4, UPT, UPT, UR62, 0xf0, URZ ;  /* 0x000000f03e047890 */ /* 0x000fd8000fffe0ff */
[----:B------:R-:W-:-:S09]  /*4d80*/  UPRMT UR4, UR5, 0x654, UR4 ;  /* 0x0000065405047896 */ /* 0x000fd20008000004 */
[----:B------:R-:W-:Y:S03]  /*4d90*/  SYNCS.ARRIVE.TRANS64.RED.A1T0 RZ, [UR4], RZ ;  /* 0x000000ffffff79a7 */ /* 0x000fe60008100404 */
.L_x_81:
[----:B-12---:R-:W-:Y:S01]  /*4da0*/  SHF.L.U32 R3, RZ, 0x1f, RZ ;  /* 0x0000001fff037819 */ /* 0x006fe200000006ff */
[----:B------:R-:W-:Y:S01]  /*4db0*/  UIADD3 UR4, UPT, UPT, UR62, 0xf0, URZ ;  /* 0x000000f03e047890 */ /* 0x000fe2000fffe0ff */
[----:B------:R-:W-:Y:S02]  /*4dc0*/  PLOP3.LUT P0, PT, PT, PT, UP1, 0x80, 0x8 ;  /* 0x000000000008781c */ /* 0x000fe40003f0f018 */
[----:B------:R-:W1:Y:S02]  /*4dd0*/  SYNCS.PHASECHK.TRANS64.TRYWAIT P1, [UR62+0xf0], R3 ;  /* 0x0000f003ff0075a7 */ /* 0x000e64000802113e */
[----:B-1----:R-:W-:Y:S09]  /*4de0*/  @!P1 BRA `(.L_x_83) ;  /* 0x0000005000f09947 */ /* 0x002ff20003800000 */
.L_x_176:
[----:B------:R-:W-:Y:S02]  /*4df0*/  R2UR UR6, R0 ;  /* 0x00000000000672ca */ /* 0x000fe400000e0000 */
[----:B------:R-:W-:-:S11]  /*4e00*/  R2UR UR5, R16 ;  /* 0x00000000100572ca */ /* 0x000fd600000e0000 */
[----:B------:R-:W-:-:S03]  /*4e10*/  @!UP1 UPRMT UR4, UR6, 0x654, UR4 ;  /* 0x0000065406049896 */ /* 0x000fc60008000004 */
[----:B------:R-:W-:-:S06]  /*4e20*/  UMOV UR6, 0x1 ;  /* 0x0000000100067882 */ /* 0x000fcc0000000000 */
[----:B------:R-:W-:Y:S01]  /*4e30*/  @!P0 SYNCS.ARRIVE.TRANS64.RED.A1T0 RZ, [UR4], RZ ;  /* 0x000000ffffff89a7 */ /* 0x000fe20008100404 */
[----:B------:R-:W-:Y:S01]  /*4e40*/  NOP ;  /* 0x0000000000007918 */ /* 0x000fe20000000000 */
[----:B------:R-:W2:Y:S01]  /*4e50*/  LDS R0, [UR8+0x14] ;  /* 0x00001408ff007984 */ /* 0x000ea20008000800 */
[----:B------:R-:W-:-:S03]  /*4e60*/  ULOP3.LUT UR4, UR5, 0xffff, URZ, 0xc0, !UPT ;  /* 0x0000ffff05047892 */ /* 0x000fc6000f8ec0ff */
[----:B------:R-:W-:Y:S01]  /*4e70*/  UMOV UR5, 0xffff ;  /* 0x0000ffff00057882 */ /* 0x000fe20000000000 */
[----:B------:R-:W-:-:S04]  /*4e80*/  USHF.R.U32.HI UR4, URZ, 0x5, UR4 ;  /* 0x00000005ff047899 */ /* 0x000fc80008011604 */
[----:B------:R-:W-:Y:S02]  /*4e90*/  USHF.L.U32 UR5, UR5, UR4, URZ ;  /* 0x0000000405057299 */ /* 0x000fe400080006ff */
[----:B------:R-:W-:-:S04]  /*4ea0*/  USHF.L.U32 UR4, UR6, UR4, URZ ;  /* 0x0000000406047299 */ /* 0x000fc800080006ff */
[----:B--2---:R-:W-:-:S04]  /*4eb0*/  LOP3.LUT R0, R0, UR5, RZ, 0xc0, !PT ;  /* 0x0000000500007c12 */ /* 0x004fc8000f8ec0ff */
[----:B------:R-:W-:-:S13]  /*4ec0*/  ISETP.NE.AND P0, PT, R0, UR5, PT ;  /* 0x0000000500007c0c */ /* 0x000fda000bf05270 */
[----:B------:R-:W-:Y:S05]  /*4ed0*/  @P0 BRA `(.L_x_84) ;  /* 0x0000000000580947 */ /* 0x000fea0003800000 */
[----:B------:R-:W2:Y:S02]  /*4ee0*/  LDS R0, [UR8+0x18] ;  /* 0x00001808ff007984 */ /* 0x000ea40008000800 */
[----:B--2---:R-:W-:-:S04]  /*4ef0*/  LOP3.LUT R0, R0, UR4, RZ, 0xc0, !PT ;  /* 0x0000000400007c12 */ /* 0x004fc8000f8ec0ff */
[----:B------:R-:W-:-:S13]  /*4f00*/  ISETP.NE.AND P0, PT, R0, UR4, PT ;  /* 0x0000000400007c0c */ /* 0x000fda000bf05270 */
[----:B------:R-:W-:Y:S05]  /*4f10*/  @P0 BRA `(.L_x_85) ;  /* 0x00000000003c0947 */ /* 0x000fea0003800000 */
[----:B-1----:R-:W1:Y:S01]  /*4f20*/  S2R R2, SR_LANEID ;  /* 0x0000000000027919 */ /* 0x002e620000000000 */
[----:B------:R-:W-:-:S06]  /*4f30*/  ULOP3.LUT UR5, URZ, UR5, URZ, 0x33, !UPT ;  /* 0x00000005ff057292 */ /* 0x000fcc000f8e33ff */
[----:B------:R-:W-:-:S04]  /*4f40*/  IMAD.U32 R0, RZ, RZ, UR5 ;  /* 0x00000005ff007e24 */ /* 0x000fc8000f8e00ff */
[----:B------:R2:W3:Y:S02]  /*4f50*/  REDUX UR7, R0 ;  /* 0x00000000000773c4 */ /* 0x0004e40000000000 */
[----:B------:R4:W-:Y:S01]  /*4f60*/  UTCATOMSWS.AND URZ, UR5 ;  /* 0x0000000500ff79e3 */ /* 0x0009e20008000000 */
[----:B--2---:R-:W-:Y:S01]  /*4f70*/  LOP3.LUT R0, RZ, UR4, RZ, 0x33, !PT ;  /* 0x00000004ff007c12 */ /* 0x004fe2000f8e33ff */
[----:B------:R-:W-:Y:S02]  /*4f80*/  VOTEU.ANY UR4, UPT, PT ;  /* 0x0000000000047886 */ /* 0x000fe400038e0100 */
[----:B------:R-:W-:Y:S02]  /*4f90*/  UFLO.U32 UR4, UR4 ;  /* 0x00000004000472bd */ /* 0x000fe400080e0000 */
[----:B------:R-:W2:Y:S04]  /*4fa0*/  REDUX UR6, R0 ;  /* 0x00000000000673c4 */ /* 0x000ea80000000000 */
[----:B-1----:R-:W-:-:S02]  /*4fb0*/  ISETP.EQ.U32.AND P0, PT, R2, UR4, PT ;  /* 0x0000000402007c0c */ /* 0x002fc4000bf02070 */
[----:B---3--:R-:W-:-:S11]  /*4fc0*/  MOV R2, UR7 ;  /* 0x0000000700027c02 */ /* 0x008fd60008000f00 */
[----:B------:R4:W-:Y:S01]  /*4fd0*/  @P0 ATOMS.AND RZ, [UR8+0x14], R2 ;  /* 0x00001402ffff098c */ /* 0x0009e2000a800008 */
[----:B--2---:R-:W-:-:S05]  /*4fe0*/  IMAD.U32 R0, RZ, RZ, UR6 ;  /* 0x00000006ff007e24 */ /* 0x004fca000f8e00ff */
[----:B------:R4:W-:Y:S01]  /*4ff0*/  @P0 ATOMS.AND RZ, [UR8+0x18], R0 ;  /* 0x00001800ffff098c */ /* 0x0009e2000a800008 */
[----:B------:R-:W-:Y:S05]  /*5000*/  BRA `(.L_x_86) ;  /* 0x0000000000147947 */ /* 0x000fea0003800000 */
.L_x_85:
[----:B-1----:R-:W-:Y:S02]  /*5010*/  MOV R2, 0x5030 ;  /* 0x0000503000027802 */ /* 0x002fe40000000f00 */
[----:B-----5:R-:W-:Y:S05]  /*5020*/  CALL.REL.NOINC `($__internal_0_$__cuda_sm10x_tcgen05_guardrail_trap_col_being_dealloced_not_returned_by_alloc) ;  /* 0x0000005400c87944 */ /* 0x020fea0003c00000 */
[----:B------:R-:W-:Y:S05]  /*5030*/  BRA `(.L_x_86) ;  /* 0x0000000000087947 */ /* 0x000fea0003800000 */
.L_x_84:
[----:B-1----:R-:W-:Y:S02]  /*5040*/  MOV R2, 0x5060 ;  /* 0x0000506000027802 */ /* 0x002fe40000000f00 */
[----:B-----5:R-:W-:Y:S05]  /*5050*/  CALL.REL.NOINC `($__internal_2_$__cuda_sm10x_tcgen05_guardrail_trap_unallocated_columns_being_dealloced) ;  /* 0x0000005400d47944 */ /* 0x020fea0003c00000 */
.L_x_86:
[----:B------:R-:W-:Y:S01]  /*5060*/  NOP ;  /* 0x0000000000007918 */ /* 0x000fe20000000000 */
[----:B----4-:R-:W-:Y:S05]  /*5070*/  EXIT ;  /* 0x000000000000794d */ /* 0x010fea0003800000 */
.L_x_57:
[----:B------:R-:W-:-:S09]  /*5080*/  UISETP.NE.OR UP0, UPT, UR21, 0x3, !UP5 ;  /* 0x000000031500788c */ /* 0x000fd2000ef05670 */
[----:B------:R-:W-:Y:S05]  /*5090*/  BRA.U UP0, `(.L_x_87) ;  /* 0x00000011006c7547 */ /* 0x000fea000b800000 */
[----:B------:R-:W2:Y:S01]  /*50a0*/  LDCU UR31, c[0x0][0x370] ;  /* 0x00006e00ff1f77ac */ /* 0x000ea20008000800 */
[----:B------:R-:W3:Y:S01]  /*50b0*/  LDC.64 R16, c[0x0][0x348] ;  /* 0x0000d200ff107b82 */ /* 0x000ee20000000a00 */
[----:B------:R-:W-:Y:S01]  /*50c0*/  R2UR UR10, R60 ;  /* 0x000000003c0a72ca */ /* 0x000fe200000e0000 */
[----:B------:R-:W-:Y:S01]  /*50d0*/  HFMA2 R13, -RZ, RZ, 0, 0 ;  /* 0x00000000ff0d7431 */ /* 0x000fe200000001ff */
[----:B------:R-:W2:Y:S01]  /*50e0*/  LDCU.128 UR40, c[0x0][0xb10] ;  /* 0x00016200ff2877ac */ /* 0x000ea20008000c00 */
[----:B------:R-:W-:Y:S01]  /*50f0*/  IMAD.MOV.U32 R15, RZ, RZ, 0x1 ;  /* 0x00000001ff0f7424 */ /* 0x000fe200078e00ff */
[----:B------:R-:W-:Y:S01]  /*5100*/  MOV R7, 0x2000 ;  /* 0x0000200000077802 */ /* 0x000fe20000000f00 */
[----:B------:R-:W-:Y:S01]  /*5110*/  IMAD.MOV.U32 R14, RZ, RZ, RZ ;  /* 0x000000ffff0e7224 */ /* 0x000fe200078e00ff */
[----:B------:R-:W4:Y:S01]  /*5120*/  LDCU UR30, c[0x0][0x374] ;  /* 0x00006e80ff1e77ac */ /* 0x000f220008000800 */
[----:B------:R-:W1:Y:S01]  /*5130*/  LDC.64 R2, c[0x0][0x888] ;  /* 0x00022200ff027b82 */ /* 0x000e620000000a00 */
[----:B------:R-:W4:Y:S01]  /*5140*/  LDCU UR15, c[0x0][0xb0c] ;  /* 0x00016180ff0f77ac */ /* 0x000f220008000800 */
[----:B------:R-:W3:Y:S06]  /*5150*/  LDCU UR45, c[0x0][0xb20] ;  /* 0x00016400ff2d77ac */ /* 0x000eec0008000800 */
[----:B------:R-:W1:Y:S01]  /*5160*/  LDC.64 R4, c[0x0][0x890] ;  /* 0x00022400ff047b82 */ /* 0x000e620000000a00 */
[----:B------:R-:W3:Y:S01]  /*5170*/  LDCU UR4, c[0x0][0xb30] ;  /* 0x00016600ff0477ac */ /* 0x000ee20008000800 */
[----:B------:R-:W-:Y:S01]  /*5180*/  UMOV UR21, 0x400 ;  /* 0x0000040000157882 */ /* 0x000fe20000000000 */
[----:B--2---:R-:W-:-:S02]  /*5190*/  UIMAD.WIDE.U32 UR6, UR31, UR40, URZ ;  /* 0x000000281f0672a5 */ /* 0x004fc4000f8e00ff */
[----:B----4-:R-:W-:Y:S02]  /*51a0*/  UIMAD.WIDE.U32 UR8, UR30, UR43, URZ ;  /* 0x0000002b1e0872a5 */ /* 0x010fe4000f8e00ff */
[----:B------:R-:W-:Y:S02]  /*51b0*/  ULEA UR21, UR10, UR21, 0x18 ;  /* 0x000000150a157291 */ /* 0x000fe4000f8ec0ff */
[----:B------:R-:W-:Y:S02]  /*51c0*/  UPLOP3.LUT UP3, UPT, UPT, UPT, UPT, 0x40, 0x4 ;  /* 0x000000000004789c */ /* 0x000fe40003f6e870 */
[----:B------:R-:W-:Y:S01]  /*51d0*/  UIADD3 UR37, UPT, UPT, UR21, 0x38, URZ ;  /* 0x0000003815257890 */ /* 0x000fe2000fffe0ff */
[----:B------:R-:W-:Y:S01]  /*51e0*/  UMOV UR6, UR7 ;  /* 0x0000000700067c82 */ /* 0x000fe20008000000 */
[----:B------:R-:W-:Y:S01]  /*51f0*/  UMOV UR38, UR9 ;  /* 0x0000000900267c82 */ /* 0x000fe20008000000 */
[----:B------:R-:W-:Y:S02]  /*5200*/  UISETP.GE.AND UP0, UPT, UR39, 0x1, UPT ;  /* 0x000000012700788c */ /* 0x000fe4000bf06270 */
[----:B------:R-:W-:Y:S01]  /*5210*/  UISETP.NE.AND UP4, UPT, UR39, 0x1, UPT ;  /* 0x000000012700788c */ /* 0x000fe2000bf85270 */
[----:B------:R-:W2:Y:S01]  /*5220*/  LDCU.64 UR22, c[0x0][0xb28] ;  /* 0x00016500ff1677ac */ /* 0x000ea20008000a00 */
[----:B------:R-:W-:-:S02]  /*5230*/  UISETP.NE.AND UP6, UPT, UR15, 0x1, UPT ;  /* 0x000000010f00788c */ /* 0x000fc4000bfc5270 */
[----:B------:R-:W-:Y:S02]  /*5240*/  UISETP.NE.AND UP5, UPT, UR42, 0x1, UPT ;  /* 0x000000012a00788c */ /* 0x000fe4000bfa5270 */
[----:B------:R-:W-:Y:S02]  /*5250*/  UIADD3 UR33, UPT, UPT, UR21, 0x20, URZ ;  /* 0x0000002015217890 */ /* 0x000fe4000fffe0ff */
[----:B------:R-:W-:Y:S02]  /*5260*/  UIADD3 UR25, UPT, UPT, UR21, 0x28, URZ ;  /* 0x0000002815197890 */ /* 0x000fe4000fffe0ff */
[----:B------:R-:W-:Y:S02]  /*5270*/  UIADD3 UR17, UPT, UPT, UR21, 0x30, URZ ;  /* 0x0000003015117890 */ /* 0x000fe4000fffe0ff */
[----:B------:R-:W-:Y:S02]  /*5280*/  UPRMT UR37, UR10, 0x654, UR37 ;  /* 0x000006540a257896 */ /* 0x000fe40008000025 */
[----:B------:R-:W-:-:S02]  /*5290*/  USHF.R.U32.HI UR44, URZ, UR41, UR6 ;  /* 0x00000029ff2c7299 */ /* 0x000fc40008011606 */
[----:B---3--:R-:W-:Y:S02]  /*52a0*/  USHF.R.U32.HI UR38, URZ, UR45, UR38 ;  /* 0x0000002dff267299 */ /* 0x008fe40008011626 */
[----:B------:R-:W-:-:S11]  /*52b0*/  UISETP.NE.AND UP2, UPT, UR4, 0x1, UPT ;  /* 0x000000010400788c */ /* 0x000fd6000bf45270 */
.L_x_98:
[C---:B------:R-:W-:Y:S02]  /*52c0*/  LEA R12, R14.reuse, UR21, 0x3 ;  /* 0x000000150e0c7c11 */ /* 0x040fe4000f8e18ff */
[----:B------:R-:W-:Y:S02]  /*52d0*/  SHF.L.U32 R0, R13, 0x1f, RZ ;  /* 0x0000001f0d007819 */ /* 0x000fe400000006ff */
[----:B------:R-:W-:Y:S02]  /*52e0*/  LEA R8, R14, UR21, 0x4 ;  /* 0x000000150e087c11 */ /* 0x000fe4000f8e20ff */
[----:B---3--:R-:W3:Y:S02]  /*52f0*/  SYNCS.PHASECHK.TRANS64.TRYWAIT P0, [R12+URZ+0x70], R0 ;  /* 0x000070000c0075a7 */ /* 0x008ee400080011ff */
[----:B---3--:R-:W-:Y:S05]  /*5300*/  @!P0 BRA `(.L_x_88) ;  /* 0x0000004c00c08947 */ /* 0x008fea0003800000 */
.L_x_177:
        /* <DEDUP_REMOVED lines=8> */
[----:B----4-:R-:W-:Y:S11]  /*5390*/  LOP3.LUT P0, RZ, R10, 0x1, RZ, 0xc0, !PT ;  /* 0x000000010aff7812 */ /* 0x010ff6000780c0ff */
[----:B------:R-:W-:Y:S02]  /*53a0*/  @!UPT UIADD3 URZ, UPT, UPT, URZ, URZ, URZ ;  /* 0x000000fffffff290 */ /* 0x000fe4000fffe0ff */
[----:B-1----:R-:W-:Y:S01]  /*53b0*/  VOTEU.ANY UP1, P0 ;  /* 0x0000000000ff7886 */ /* 0x002fe20000020100 */
[----:B------:R-:W-:Y:S11]  /*53c0*/  PLOP3.LUT P0, PT, PT, PT, UP1, 0x80, 0x8 ;  /* 0x000000000008781c */ /* 0x000ff60003f0f018 */
[----:B------:R-:W-:Y:S02]  /*53d0*/  @!UPT UIADD3 URZ, UPT, UPT, URZ, URZ, URZ ;  /* 0x000000fffffff290 */ /* 0x000fe4000fffe0ff */
[----:B---3--:R-:W-:Y:S02]  /*53e0*/  @P0 SHF.R.U32.HI R0, RZ, 0x10, R9 ;  /* 0x00000010ff000819 */ /* 0x008fe40000011609 */
[----:B------:R-:W-:Y:S02]  /*53f0*/  @P0 MOV R6, R8 ;  /* 0x0000000800060202 */ /* 0x000fe40000000f00 */
[----:B------:R-:W-:Y:S01]  /*5400*/  @P0 R2UR UR4, R0 ;  /* 0x00000000000402ca */ /* 0x000fe200000e0000 */
[----:B------:R-:W-:Y:S01]  /*5410*/  VIADD R0, R12, 0x80 ;  /* 0x000000800c007836 */ /* 0x000fe20000000000 */
[----:B------:R-:W-:Y:S02]  /*5420*/  @P0 LOP3.LUT R8, R9, 0xffff, RZ, 0xc0, !PT ;  /* 0x0000ffff09080812 */ /* 0x000fe400078ec0ff */
[----:B------:R-:W-:Y:S02]  /*5430*/  @P0 R2UR UR6, R6 ;  /* 0x00000000060602ca */ /* 0x000fe400000e0000 */
[----:B------:R-:W-:Y:S02]  /*5440*/  PRMT R0, RZ, 0x654, R0 ;  /* 0x00000654ff007816 */ /* 0x000fe40000000000 */
[----:B------:R-:W-:Y:S02]  /*5450*/  @P0 R2UR UR5, R8 ;  /* 0x00000000080502ca */ /* 0x000fe400000e0000 */
[----:B------:R1:W-:Y:S03]  /*5460*/  SYNCS.ARRIVE.TRANS64.RED.A1T0 RZ, [R0+URZ], RZ ;  /* 0x000000ff00ff79a7 */ /* 0x0003e600081004ff */
[----:B------:R-:W-:Y:S04]  /*5470*/  @UP1 UMOV UR29, UR4 ;  /* 0x00000004001d1c82 */ /* 0x000fe80008000000 */
[----:B------:R-:W-:Y:S04]  /*5480*/  @UP1 UMOV UR14, UR6 ;  /* 0x00000006000e1c82 */ /* 0x000fe80008000000 */
[----:B------:R-:W-:Y:S01]  /*5490*/  @UP1 UMOV UR13, UR5 ;  /* 0x00000005000d1c82 */ /* 0x000fe20008000000 */
[----:B------:R-:W-:Y:S05]  /*54a0*/  BRA.U !UP0, `(.L_x_89) ;  /* 0x0000000108a47547 */ /* 0x000fea000b800000 */
[----:B------:R-:W-:Y:S02]  /*54b0*/  UIMAD.WIDE.U32 UR18, UR13, UR43, URZ ;  /* 0x0000002b0d1272a5 */ /* 0x000fe4000f8e00ff */
[----:B------:R-:W-:Y:S02]  /*54c0*/  UIMAD.WIDE.U32 UR26, UR14, UR40, URZ ;  /* 0x000000280e1a72a5 */ /* 0x000fe4000f8e00ff */
[----:B------:R-:W-:Y:S02]  /*54d0*/  USEL UR4, UR30, UR38, !UP5 ;  /* 0x000000261e047287 */ /* 0x000fe4000e800000 */
[----:B------:R-:W-:Y:S02]  /*54e0*/  USEL UR7, UR31, UR44, !UP6 ;  /* 0x0000002c1f077287 */ /* 0x000fe4000f000000 */
[----:B--2---:R-:W-:Y:S02]  /*54f0*/  UIMAD.WIDE.U32 UR8, UR4, UR22, URZ ;  /* 0x00000016040872a5 */ /* 0x004fe4000f8e00ff */
[----:B------:R-:W-:Y:S01]  /*5500*/  UIMAD.WIDE.U32 UR10, UR7, UR22, URZ ;  /* 0x00000016070a72a5 */ /* 0x000fe2000f8e00ff */
[----:B------:R-:W-:Y:S02]  /*5510*/  UMOV UR5, UR19 ;  /* 0x0000001300057c82 */ /* 0x000fe40008000000 */
[----:B------:R-:W-:Y:S03]  /*5520*/  USHF.R.U32.HI UR6, URZ, UR45, UR5 ;  /* 0x0000002dff067299 */ /* 0x000fe60008011605 */
[----:B------:R-:W-:Y:S01]  /*5530*/  UMOV UR5, UR27 ;  /* 0x0000001b00057c82 */ /* 0x000fe20008000000 */
[----:B------:R-:W-:Y:S02]  /*5540*/  USEL UR6, UR13, UR6, !UP5 ;  /* 0x000000060d067287 */ /* 0x000fe4000e800000 */
[----:B------:R-:W-:Y:S03]  /*5550*/  USHF.R.U32.HI UR12, URZ, UR41, UR5 ;  /* 0x00000029ff0c7299 */ /* 0x000fe60008011605 */
[----:B------:R-:W-:Y:S02]  /*5560*/  UMOV UR5, UR9 ;  /* 0x0000000900057c82 */ /* 0x000fe40008000000 */
[----:B------:R-:W-:Y:S03]  /*5570*/  @UP4 USHF.R.U32.HI UR4, URZ, UR23, UR5 ;  /* 0x00000017ff044299 */ /* 0x000fe60008011605 */
[----:B------:R-:W-:Y:S01]  /*5580*/  UMOV UR5, UR11 ;  /* 0x0000000b00057c82 */ /* 0x000fe20008000000 */
[----:B------:R-:W-:Y:S02]  /*5590*/  UIMAD UR4, UR39, UR4, URZ ;  /* 0x00000004270472a4 */ /* 0x000fe4000f8e02ff */
[----:B------:R-:W-:Y:S02]  /*55a0*/  @UP4 USHF.R.U32.HI UR7, URZ, UR23, UR5 ;  /* 0x00000017ff074299 */ /* 0x000fe40008011605 */
[----:B------:R-:W-:Y:S02]  /*55b0*/  UIMAD.WIDE.U32 UR10, UR6, UR22, URZ ;  /* 0x00000016060a72a5 */ /* 0x000fe4000f8e00ff */
[----:B------:R-:W-:Y:S02]  /*55c0*/  USEL UR5, UR14, UR12, !UP6 ;  /* 0x0000000c0e057287 */ /* 0x000fe4000f000000 */
[----:B------:R-:W-:Y:S02]  /*55d0*/  UIMAD UR8, UR39, UR7, URZ ;  /* 0x00000007270872a4 */ /* 0x000fe4000f8e02ff */
[----:B------:R-:W-:Y:S03]  /*55e0*/  UISETP.GE.AND UP0, UPT, UR6, UR4, UPT ;  /* 0x000000040600728c */ /* 0x000fe6000bf06270 */
[----:B------:R-:W-:Y:S01]  /*55f0*/  UMOV UR4, UR11 ;  /* 0x0000000b00047c82 */ /* 0x000fe20008000000 */
[----:B------:R-:W-:Y:S02]  /*5600*/  UISETP.GE.OR UP0, UPT, UR5, UR8, UP0 ;  /* 0x000000080500728c */ /* 0x000fe40008706670 */
[----:B------:R-:W-:Y:S02]  /*5610*/  USHF.R.U32.HI UR4, URZ, UR23, UR4 ;  /* 0x00000017ff047299 */ /* 0x000fe40008011604 */
[----:B------:R-:W-:Y:S02]  /*5620*/  UIMAD.WIDE.U32 UR8, UR5, UR22, URZ ;  /* 0x00000016050872a5 */ /* 0x000fe4000f8e00ff */
[----:B------:R-:W-:Y:S04]  /*5630*/  USEL UR10, UR6, UR4, !UP4 ;  /* 0x00000004060a7287 */ /* 0x000fe8000e000000 */
[----:B------:R-:W-:Y:S01]  /*5640*/  UIADD3 UR11, UPT, UPT, -UR10, URZ, URZ ;  /* 0x000000ff0a0b7290 */ /* 0x000fe2000fffe1ff */
[----:B------:R-:W-:Y:S02]  /*5650*/  @!UP0 UMOV UR4, UR9 ;  /* 0x0000000900048c82 */ /* 0x000fe40008000000 */
[----:B------:R-:W-:Y:S02]  /*5660*/  @!UP0 USHF.R.U32.HI UR4, URZ, UR23, UR4 ;  /* 0x00000017ff048299 */ /* 0x000fe40008011604 */
[----:B------:R-:W-:Y:S02]  /*5670*/  UIMAD UR8, UR39, UR11, UR6 ;  /* 0x0000000b270872a4 */ /* 0x000fe4000f8e0206 */
[----:B------:R-:W-:Y:S04]  /*5680*/  @!UP0 USEL UR4, UR5, UR4, !UP4 ;  /* 0x0000000405048287 */ /* 0x000fe8000e000000 */
[----:B------:R-:W-:Y:S02]  /*5690*/  @!UP0 UIMAD UR8, UR7, UR8, UR4 ;  /* 0x00000008070882a4 */ /* 0x000fe4000f8e0204 */
[----:B------:R-:W-:Y:S02]  /*56a0*/  @!UP0 UIADD3 UR9, UPT, UPT, UR10, -UR4, URZ ;  /* 0x800000040a098290 */ /* 0x000fe4000fffe0ff */
[----:B------:R-:W-:Y:S02]  /*56b0*/  UIADD3 UR4, UPT, UPT, -UR5, URZ, URZ ;  /* 0x000000ff05047290 */ /* 0x000fe4000fffe1ff */
[----:B------:R-:W-:Y:S02]  /*56c0*/  UIADD3 UR7, UPT, UPT, -UR6, URZ, URZ ;  /* 0x000000ff06077290 */ /* 0x000fe4000fffe1ff */
[----:B------:R-:W-:Y:S02]  /*56d0*/  @!UP0 UIMAD UR6, UR9, UR39, UR5 ;  /* 0x00000027090682a4 */ /* 0x000fe4000f8e0205 */
[----:B------:R-:W-:Y:S02]  /*56e0*/  UIMAD UR14, UR15, UR4, UR14 ;  /* 0x000000040f0e72a4 */ /* 0x000fe4000f8e020e */
[----:B------:R-:W-:Y:S01]  /*56f0*/  UIMAD UR13, UR42, UR7, UR13 ;  /* 0x000000072a0d72a4 */ /* 0x000fe2000f8e020d */
[----:B------:R-:W-:Y:S02]  /*5700*/  @!UP0 UMOV UR5, UR8 ;  /* 0x0000000800058c82 */ /* 0x000fe40008000000 */
[----:B------:R-:W-:Y:S02]  /*5710*/  UIMAD UR14, UR5, UR15, UR14 ;  /* 0x0000000f050e72a4 */ /* 0x000fe4000f8e020e */
[----:B------:R-:W-:Y:S11]  /*5720*/  UIMAD UR13, UR6, UR42, UR13 ;  /* 0x0000002a060d72a4 */ /* 0x000ff6000f8e020d */
[----:B------:R-:W-:Y:S01]  /*5730*/  @!UPT UIADD3 URZ, UPT, UPT, URZ, URZ, URZ ;  /* 0x000000fffffff290 */ /* 0x000fe2000fffe0ff */
.L_x_89:
[----:B------:R-:W3:Y:S01]  /*5740*/  @!UP2 LDCU.128 UR8, c[0x0][0xb10] ;  /* 0x00016200ff08a7ac */ /* 0x000ee20008000c00 */
[C---:B------:R-:W-:Y:S02]  /*5750*/  ISETP.NE.U32.AND P1, PT, R4.reuse, RZ, PT ;  /* 0x000000ff0400720c */ /* 0x040fe40003f25070 */
[----:B------:R-:W-:Y:S02]  /*5760*/  ISETP.NE.U32.AND P0, PT, R4, RZ, PT ;  /* 0x000000ff0400720c */ /* 0x000fe40003f05070 */
[C---:B------:R-:W-:Y:S02]  /*5770*/  ISETP.NE.AND.EX P1, PT, R5.reuse, RZ, PT, P1 ;  /* 0x000000ff0500720c */ /* 0x040fe40003f25310 */
[----:B------:R-:W-:Y:S01]  /*5780*/  ISETP.NE.AND.EX P0, PT, R5, RZ, PT, P0 ;  /* 0x000000ff0500720c */ /* 0x000fe20003f05300 */
[----:B------:R-:W4:Y:S01]  /*5790*/  @!UP2 LDCU UR5, c[0x0][0xb0c] ;  /* 0x00016180ff05a7ac */ /* 0x000f220008000800 */
[----:B------:R-:W-:Y:S01]  /*57a0*/  SHF.L.U32 R9, R15, 0x1f, RZ ;  /* 0x0000001f0f097819 */ /* 0x000fe200000006ff */
[----:B------:R-:W-:Y:S02]  /*57b0*/  USHF.L.U32 UR35, UR16, 0x7, URZ ;  /* 0x0000000710237899 */ /* 0x000fe400080006ff */
[----:B------:R-:W-:Y:S02]  /*57c0*/  USHF.L.U32 UR34, UR20, 0x6, URZ ;  /* 0x0000000614227899 */ /* 0x000fe400080006ff */
[----:B---3--:R-:W-:Y:S07]  /*57d0*/  UIMAD.WIDE.U32 UR6, UR14, UR8, URZ ;  /* 0x000000080e0672a5 */ /* 0x008fee000f8e00ff */
[----:B------:R-:W-:Y:S01]  /*57e0*/  @!UP2 UMOV UR4, UR7 ;  /* 0x000000070004ac82 */ /* 0x000fe20008000000 */
[----:B----4-:R-:W-:Y:S02]  /*57f0*/  @!UP2 UISETP.NE.AND UP0, UPT, UR5, 0x1, UPT ;  /* 0x000000010500a88c */ /* 0x010fe4000bf05270 */
[----:B------:R-:W-:Y:S02]  /*5800*/  @!UP2 USHF.R.U32.HI UR4, URZ, UR9, UR4 ;  /* 0x00000009ff04a299 */ /* 0x000fe40008011604 */
[----:B------:R-:W-:Y:S02]  /*5810*/  UIMAD.WIDE.U32 UR6, UR13, UR11, URZ ;  /* 0x0000000b0d0672a5 */ /* 0x000fe4000f8e00ff */
[----:B------:R-:W-:Y:S02]  /*5820*/  @!UP2 USEL UR8, UR14, UR4, !UP0 ;  /* 0x000000040e08a287 */ /* 0x000fe4000c000000 */
[----:B------:R-:W-:Y:S03]  /*5830*/  @!UP2 UISETP.NE.AND UP0, UPT, UR10, 0x1, UPT ;  /* 0x000000010a00a88c */ /* 0x000fe6000bf05270 */
[----:B------:R-:W-:Y:S02]  /*5840*/  @!UP2 UMOV UR6, UR7 ;  /* 0x000000070006ac82 */ /* 0x000fe40008000000 */
[----:B------:R-:W3:Y:S02]  /*5850*/  @!UP2 LDCU UR4, c[0x0][0xb20] ;  /* 0x00016400ff04a7ac */ /* 0x000ee40008000800 */
[----:B---3--:R-:W-:Y:S04]  /*5860*/  @!UP2 USHF.R.U32.HI UR6, URZ, UR4, UR6 ;  /* 0x00000004ff06a299 */ /* 0x008fe80008011606 */
[----:B------:R-:W-:Y:S04]  /*5870*/  @!UP2 USEL UR6, UR13, UR6, !UP0 ;  /* 0x000000060d06a287 */ /* 0x000fe8000c000000 */
[----:B------:R-:W-:Y:S02]  /*5880*/  @!UP2 UIADD3 UR4, UPT, UPT, -UR8, UR6, URZ ;  /* 0x000000060804a290 */ /* 0x000fe4000fffe1ff */
[----:B------:R-:W-:Y:S02]  /*5890*/  @!UP2 UIADD3 UR6, UPT, UPT, UR8, -UR6, URZ ;  /* 0x800000060806a290 */ /* 0x000fe4000fffe0ff */
[----:B------:R-:W-:Y:S02]  /*58a0*/  @!UP2 UIMAD UR14, UR4, UR5, UR14 ;  /* 0x00000005040ea2a4 */ /* 0x000fe4000f8e020e */
[----:B------:R-:W-:Y:S01]  /*58b0*/  @!UP2 UIMAD UR13, UR6, UR10, UR13 ;  /* 0x0000000a060da2a4 */ /* 0x000fe2000f8e020d */
[----:B------:R-:W-:Y:S11]  /*58c0*/  BRA.U UP3, `(.L_x_90) ;  /* 0x0000000103107547 */ /* 0x000ff6000b800000 */
[----:B------:R-:W-:Y:S04]  /*58d0*/  MOV R6, UR46 ;  /* 0x0000002e00067c02 */ /* 0x000fe80008000f00 */
[----:B------:R-:W-:Y:S04]  /*58e0*/  SHF.L.U32 R6, R6, 0x1f, RZ ;  /* 0x0000001f06067819 */ /* 0x000fe800000006ff */
[----:B------:R-:W3:Y:S02]  /*58f0*/  SYNCS.PHASECHK.TRANS64.TRYWAIT P2, [UR21+0x68], R6 ;  /* 0x00006806ff0075a7 */ /* 0x000ee40008041115 */
[----:B---3--:R-:W-:Y:S05]  /*5900*/  @!P2 BRA `(.L_x_91) ;  /* 0x000000480054a947 */ /* 0x008fea0003800000 */
.L_x_90:
[----:B------:R-:W-:Y:S05]  /*5910*/  @!P1 BRA `(.L_x_92) ;  /* 0x0000000000309947 */ /* 0x000fea0003800000 */
[----:B------:R-:W-:Y:S01]  /*5920*/  ISETP.NE.U32.AND P1, PT, R2, RZ, PT ;  /* 0x000000ff0200720c */ /* 0x000fe20003f25070 */
[----:B------:R-:W3:Y:S01]  /*5930*/  LDCU.64 UR4, c[0x0][0x358] ;  /* 0x00006b00ff0477ac */ /* 0x000ee20008000a00 */
[----:B------:R-:W-:Y:S02]  /*5940*/  IMAD.MOV.U32 R56, RZ, RZ, 0x1 ;  /* 0x00000001ff387424 */ /* 0x000fe400078e00ff */
[----:B------:R-:W-:Y:S11]  /*5950*/  ISETP.NE.AND.EX P1, PT, R3, RZ, PT, P1 ;  /* 0x000000ff0300720c */ /* 0x000ff60003f25310 */
[----:B------:R-:W-:Y:S02]  /*5960*/  @!UPT UIADD3 URZ, UPT, UPT, URZ, URZ, URZ ;  /* 0x000000fffffff290 */ /* 0x000fe4000fffe0ff */
[----:B------:R-:W4:Y:S01]  /*5970*/  @P1 LDC.64 R10, c[0x0][0x888] ;  /* 0x00022200ff0a1b82 */ /* 0x000f220000000a00 */
[----:B-1----:R-:W-:Y:S04]  /*5980*/  @P1 IMAD R0, R4, UR60, RZ ;  /* 0x0000003c04001c24 */ /* 0x002fe8000f8e02ff */
[----:B----4-:R-:W-:Y:S04]  /*5990*/  @P1 IMAD.WIDE R10, R0, 0x4, R10 ;  /* 0x00000004000a1825 */ /* 0x010fe800078e020a */
[----:B------:R-:W-:Y:S01]  /*59a0*/  HFMA2 R0, -RZ, RZ, 0, 5.9604644775390625e-08 ;  /* 0x00000001ff007431 */ /* 0x000fe200000001ff */
[----:B---3-5:R3:W5:Y:S04]  /*59b0*/  @P1 LDG.E R26, desc[UR4][R10.64] ;  /* 0x000000040a1a1981 */ /* 0x028768000c1e1900 */
[----:B------:R-:W-:Y:S01]  /*59c0*/  @!P1 PRMT R56, R0, 0x7610, R56 ;  /* 0x0000761000389816 */ /* 0x000fe20000000038 */
[----:B---3--:R-:W4:Y:S06]  /*59d0*/  @!P1 LDC R26, c[0x0][0x880] ;  /* 0x00022000ff1a9b82 */ /* 0x008f2c0000000800 */
.L_x_92:
[----:B----45:R-:W-:Y:S01]  /*59e0*/  @!P0 FSETP.EQ.AND P1, PT, R26, RZ, PT ;  /* 0x000000ff1a00820b */ /* 0x030fe20003f22000 */
[----:B------:R-:W-:Y:S01]  /*59f0*/  @!UPT UIADD3 URZ, UPT, UPT, URZ, URZ, URZ ;  /* 0x000000fffffff290 */ /* 0x000fe2000fffe0ff */
[----:B------:R-:W-:Y:S11]  /*5a00*/  @!P0 BRA `(.L_x_93) ;  /* 0x0000000000188947 */ /* 0x000ff60003800000 */
[----:B------:R-:W-:Y:S02]  /*5a10*/  LOP3.LUT P0, RZ, R56, 0xff, RZ, 0xc0, !PT ;  /* 0x000000ff38ff7812 */ /* 0x000fe4000780c0ff */
[----:B------:R-:W-:Y:S04]  /*5a20*/  ISETP.NE.U32.AND P1, PT, R2, RZ, PT ;  /* 0x000000ff0200720c */ /* 0x000fe80003f25070 */
[----:B------:R-:W-:Y:S04]  /*5a30*/  ISETP.NE.AND.EX P1, PT, R3, RZ, PT, P1 ;  /* 0x000000ff0300720c */ /* 0x000fe80003f25310 */
[----:B------:R-:W-:Y:S03]  /*5a40*/  PLOP3.LUT P1, PT, P1, PT, PT, 0x8, 0x80 ;  /* 0x000000000080781c */ /* 0x000fe60000f2e170 */
[----:B------:R-:W-:Y:S11]  /*5a50*/  @P0 FSETP.EQ.AND P1, PT, R26, RZ, PT ;  /* 0x000000ff1a00020b */ /* 0x000ff60003f22000 */
[----:B------:R-:W-:Y:S02]  /*5a60*/  @!UPT UIADD3 URZ, UPT, UPT, URZ, URZ, URZ ;  /* 0x000000fffffff290 */ /* 0x000fe4000fffe0ff */
.L_x_93:
[----:B------:R-:W3:Y:S01]  /*5a70*/  SYNCS.PHASECHK.TRANS64.TRYWAIT P2, [UR21+0x40], R9 ;  /* 0x00004009ff0075a7 */ /* 0x000ee20008041115 */
[----:B------:R-:W-:Y:S04]  /*5a80*/  ELECT P0, URZ, PT ;  /* 0x0000000000ff782f */ /* 0x000fe80003800000 */
[----:B------:R-:W-:Y:S11]  /*5a90*/  PLOP3.LUT P1, PT, P1, P0, PT, 0xf2, 0x2f ;  /* 0x00000000002f781c */ /* 0x000ff60000f21e72 */
[----:B------:R-:W-:Y:S02]  /*5aa0*/  @!UPT UIADD3 URZ, UPT, UPT, URZ, URZ, URZ ;  /* 0x000000fffffff290 */ /* 0x000fe4000fffe0ff */
[----:B------:R-:W-:Y:S05]  /*5ab0*/  @!P1 IADD3 R8, P0, PT, R16, 0x580, RZ ;  /* 0x0000058010089810 */ /* 0x000fea0007f1e0ff */
[----:B-1----:R-:W-:Y:S01]  /*5ac0*/  @!P1 IMAD.X R6, RZ, RZ, R17, P0 ;  /* 0x000000ffff069224 */ /* 0x002fe200000e0611 */
[----:B---3--:R-:W-:Y:S07]  /*5ad0*/  @!P2 BRA `(.L_x_94) ;  /* 0x0000004400f8a947 */ /* 0x008fee0003800000 */
.L_x_180:
[----:B------:R-:W-:Y:S01]  /*5ae0*/  @!P1 R2UR UR5, R8 ;  /* 0x00000000080592ca */ /* 0x000fe200000e0000 */
[----:B------:R-:W-:Y:S01]  /*5af0*/  VOTEU.ALL UP0, P1 ;  /* 0x0000000000ff7886 */ /* 0x000fe20000800000 */
[----:B------:R-:W-:Y:S01]  /*5b00*/  @!P1 R2UR UR4, R6 ;  /* 0x00000000060492ca */ /* 0x000fe200000e0000 */
[----:B-1----:R-:W-:Y:S01]  /*5b10*/  @!P1 IMAD.MOV.U32 R0, RZ, RZ, 0x2000 ;  /* 0x00002000ff009424 */ /* 0x002fe200078e00ff */
[----:B------:R-:W-:Y:S01]  /*5b20*/  R2UR UR6, R60 ;  /* 0x000000003c0672ca */ /* 0x000fe200000e0000 */
[----:B------:R-:W-:Y:S01]  /*5b30*/  UMOV UR8, 0x0 ;  /* 0x0000000000087882 */ /* 0x000fe20000000000 */
[----:B------:R-:W-:Y:S01]  /*5b40*/  @!UP0 UIADD3 UR32, UPT, UPT, UR21, 0x200, URZ ;  /* 0x0000020015208890 */ /* 0x000fe2000fffe0ff */
[----:B------:R-:W-:Y:S01]  /*5b50*/  @!P1 IADD3 R8, P0, PT, R16, 0x580, RZ ;  /* 0x0000058010089810 */ /* 0x000fe20007f1e0ff */
[----:B------:R-:W-:Y:S01]  /*5b60*/  VOTEU.ALL UP0, P1 ;  /* 0x0000000000ff7886 */ /* 0x000fe20000800000 */
[----:B------:R-:W-:Y:S01]  /*5b70*/  UMOV UR9, 0x10000000 ;  /* 0x1000000000097882 */ /* 0x000fe20000000000 */
[----:B------:R-:W-:Y:S02]  /*5b80*/  UMOV UR36, UR60 ;  /* 0x0000003c00247c82 */ /* 0x000fe40008000000 */
[----:B------:R-:W-:Y:S02]  /*5b90*/  @!P1 IMAD.X R6, RZ, RZ, R17, P0 ;  /* 0x000000ffff069224 */ /* 0x000fe400000e0611 */
[----:B------:R-:W-:Y:S02]  /*5ba0*/  IMAD.U32 R10, RZ, RZ, UR5 ;  /* 0x00000005ff0a7e24 */ /* 0x000fe4000f8e00ff */
[----:B------:R-:W-:Y:S01]  /*5bb0*/  IMAD.U32 R11, RZ, RZ, UR4 ;  /* 0x00000004ff0b7e24 */ /* 0x000fe2000f8e00ff */
[----:B------:R-:W-:Y:S02]  /*5bc0*/  UPRMT UR6, UR6, 0x654, UR33 ;  /* 0x0000065406067896 */ /* 0x000fe40008000021 */
[----:B------:R-:W-:Y:S02]  /*5bd0*/  @!P1 R2UR UR4, R10 ;  /* 0x000000000a0492ca */ /* 0x000fe400000e0000 */
[----:B------:R-:W-:Y:S11]  /*5be0*/  @!P1 R2UR UR5, R11 ;  /* 0x000000000b0592ca */ /* 0x000ff600000e0000 */
[----:B------:R-:W-:Y:S02]  /*5bf0*/  @!UPT UIADD3 URZ, UPT, UPT, URZ, URZ, URZ ;  /* 0x000000fffffff290 */ /* 0x000fe4000fffe0ff */
[----:B------:R1:W-:Y:S01]  /*5c00*/  @!UP0 UTMALDG.3D [UR32], [UR4], desc[UR8] ;  /* 0x00000820040085b4 */ /* 0x0003e20008011000 */
[----:B------:R1:W-:Y:S01]  /*5c10*/  @!P1 SYNCS.ARRIVE.TRANS64.RED.A0TR RZ, [UR21+0x20], R0 ;  /* 0x00002000ffff99a7 */ /* 0x0003e20008300415 */
[----:B------:R-:W-:Y:S01]  /*5c20*/  SYNCS.ARRIVE.TRANS64.RED.A1T0 RZ, [UR6], RZ ;  /* 0x000000ffffff79a7 */ /* 0x000fe20008100406 */
[----:B------:R-:W3:Y:S02]  /*5c30*/  SYNCS.PHASECHK.TRANS64.TRYWAIT P2, [UR21+0x48], R9 ;  /* 0x00004809ff0075a7 */ /* 0x000ee40008041115 */
[----:B-1-3--:R-:W-:Y:S05]  /*5c40*/  @!P2 BRA `(.L_x_95) ;  /* 0x0000004400b4a947 */ /* 0x00afea0003800000 */
.L_x_182:
        /* <DEDUP_REMOVED lines=8> */
[----:B------:R-:W-:Y:S01]  /*5cd0*/  @!UP0 UIADD3 UR24, UPT, UPT, UR21, 0x2200, URZ ;  /* 0x0000220015188890 */ /* 0x000fe2000fffe0ff */
[----:B------:R-:W-:Y:S01]  /*5ce0*/  VOTEU.ALL UP0, P1 ;  /* 0x0000000000ff7886 */ /* 0x000fe20000800000 */
[----:B------:R-:W-:Y:S01]  /*5cf0*/  UMOV UR9, 0x10000000 ;  /* 0x1000000000097882 */ /* 0x000fe20000000000 */
[----:B------:R-:W-:Y:S02]  /*5d00*/  UMOV UR27, UR35 ;  /* 0x00000023001b7c82 */ /* 0x000fe40008000000 */
[----:B------:R-:W-:Y:S01]  /*5d10*/  IMAD.U32 R10, RZ, RZ, UR5 ;  /* 0x00000005ff0a7e24 */ /* 0x000fe2000f8e00ff */
[----:B------:R-:W-:Y:S01]  /*5d20*/  UMOV UR28, UR60 ;  /* 0x0000003c001c7c82 */ /* 0x000fe20008000000 */
[----:B------:R-:W-:Y:S02]  /*5d30*/  IMAD.U32 R11, RZ, RZ, UR4 ;  /* 0x00000004ff0b7e24 */ /* 0x000fe4000f8e00ff */
[----:B------:R-:W-:Y:S01]  /*5d40*/  UPRMT UR6, UR6, 0x654, UR25 ;  /* 0x0000065406067896 */ /* 0x000fe20008000019 */
[----:B------:R-:W-:Y:S01]  /*5d50*/  @!P1 R2UR UR4, R10 ;  /* 0x000000000a0492ca */ /* 0x000fe200000e0000 */
[----:B------:R-:W-:Y:S01]  /*5d60*/  @!P1 IMAD.X R6, RZ, RZ, R17, P0 ;  /* 0x000000ffff069224 */ /* 0x000fe200000e0611 */
[----:B------:R-:W-:Y:S11]  /*5d70*/  @!P1 R2UR UR5, R11 ;  /* 0x000000000b0592ca */ /* 0x000ff600000e0000 */
[----:B------:R-:W-:Y:S02]  /*5d80*/  @!UPT UIADD3 URZ, UPT, UPT, URZ, URZ, URZ ;  /* 0x000000fffffff290 */ /* 0x000fe4000fffe0ff */
[----:B------:R1:W-:Y:S01]  /*5d90*/  @!UP0 UTMALDG.3D [UR24], [UR4], desc[UR8] ;  /* 0x00000818040085b4 */ /* 0x0003e20008011000 */
[----:B------:R1:W-:Y:S01]  /*5da0*/  @!P1 SYNCS.ARRIVE.TRANS64.RED.A0TR RZ, [UR21+0x28], R0 ;  /* 0x00002800ffff99a7 */ /* 0x0003e20008300415 */
[----:B------:R-:W-:Y:S01]  /*5db0*/  SYNCS.ARRIVE.TRANS64.RED.A1T0 RZ, [UR6], RZ ;  /* 0x000000ffffff79a7 */ /* 0x000fe20008100406 */
[----:B------:R-:W3:Y:S02]  /*5dc0*/  SYNCS.PHASECHK.TRANS64.TRYWAIT P2, [UR21+0x50], R9 ;  /* 0x00005009ff0075a7 */ /* 0x000ee40008041115 */
[----:B-1-3--:R-:W-:Y:S05]  /*5dd0*/  @!P2 BRA `(.L_x_96) ;  /* 0x000000440068a947 */ /* 0x00afea0003800000 */
.L_x_184:
[----:B------:R-:W-:Y:S01]  /*5de0*/  @!P1 R2UR UR5, R8 ;  /* 0x00000000080592ca */ /* 0x000fe200000e0000 */
[----:B------:R-:W-:Y:S01]  /*5df0*/  VOTEU.ALL UP0, P1 ;  /* 0x0000000000ff7886 */ /* 0x000fe20000800000 */
[----:B------:R-:W-:Y:S01]  /*5e00*/  @!P1 R2UR UR4, R6 ;  /* 0x00000000060492ca */ /* 0x000fe200000e0000 */
[----:B-1----:R-:W-:Y:S01]  /*5e10*/  @!P1 IMAD.MOV.U32 R0, RZ, RZ, 0x2000 ;  /* 0x00002000ff009424 */ /* 0x002fe200078e00ff */
[----:B------:R-:W-:Y:S01]  /*5e20*/  R2UR UR6, R60 ;  /* 0x000000003c0672ca */ /* 0x000fe200000e0000 */
[----:B------:R-:W-:Y:S01]  /*5e30*/  UMOV UR8, 0x0 ;  /* 0x0000000000087882 */ /* 0x000fe20000000000 */
[----:B------:R-:W-:Y:S01]  /*5e40*/  @!UP0 UIADD3 UR18, UPT, UPT, UR34, 0x20, URZ ;  /* 0x0000002022128890 */ /* 0x000fe2000fffe0ff */
[----:B------:R-:W-:Y:S01]  /*5e50*/  VIADD R14, R14, 0x1 ;  /* 0x000000010e0e7836 */ /* 0x000fe20000000000 */
        /* <DEDUP_REMOVED lines=16> */
.L_x_186:
[----:B------:R-:W-:Y:S01]  /*5f60*/  @!P1 IADD3 R6, P0, PT, R16, 0x580, RZ ;  /* 0x0000058010069810 */ /* 0x000fe20007f1e0ff */
[----:B------:R-:W-:Y:S01]  /*5f70*/  VOTEU.ALL UP0, P1 ;  /* 0x0000000000ff7886 */ /* 0x000fe20000800000 */
[----:B------:R-:W-:Y:S01]  /*5f80*/  UMOV UR6, 0x0 ;  /* 0x0000000000067882 */ /* 0x000fe20000000000 */
[----:B------:R-:W-:Y:S01]  /*5f90*/  UMOV UR7, 0x10000000 ;  /* 0x1000000000077882 */ /* 0x000fe20000000000 */
[----:B------:R-:W-:Y:S01]  /*5fa0*/  @!P1 R2UR UR5, R6 ;  /* 0x00000000060592ca */ /* 0x000fe200000e0000 */
[----:B-1----:R-:W-:Y:S01]  /*5fb0*/  @!P1 IMAD.X R0, RZ, RZ, R17, P0 ;  /* 0x000000ffff009224 */ /* 0x002fe200000e0611 */
[----:B------:R-:W-:Y:S01]  /*5fc0*/  @!UP0 UIADD3 UR10, UPT, UPT, UR34, 0x30, URZ ;  /* 0x00000030220a8890 */ /* 0x000fe2000fffe0ff */
[----:B------:R-:W-:Y:S01]  /*5fd0*/  R2UR UR18, R58 ;  /* 0x000000003a1272ca */ /* 0x000fe200000e0000 */
[----:B------:R-:W-:Y:S01]  /*5fe0*/  @!UP0 UIADD3 UR8, UPT, UPT, UR21, 0x6200, URZ ;  /* 0x0000620015088890 */ /* 0x000fe2000fffe0ff */
[----:B------:R-:W-:Y:S01]  /*5ff0*/  R2UR UR16, R59 ;  /* 0x000000003b1072ca */ /* 0x000fe200000e0000 */
[----:B------:R-:W-:Y:S01]  /*6000*/  @!UP0 UIADD3 UR9, UPT, UPT, UR21, 0x38, URZ ;  /* 0x0000003815098890 */ /* 0x000fe2000fffe0ff */
[----:B------:R-:W-:Y:S01]  /*6010*/  @!P1 R2UR UR4, R0 ;  /* 0x00000000000492ca */ /* 0x000fe200000e0000 */
[----:B------:R-:W-:Y:S01]  /*6020*/  VOTEU.ALL UP0, P1 ;  /* 0x0000000000ff7886 */ /* 0x000fe20000800000 */
[----:B------:R-:W-:Y:S01]  /*6030*/  UMOV UR11, UR35 ;  /* 0x00000023000b7c82 */ /* 0x000fe20008000000 */
[----:B------:R-:W-:Y:S01]  /*6040*/  UMOV UR12, UR60 ;  /* 0x0000003c000c7c82 */ /* 0x000fe20008000000 */
[C---:B------:R-:W-:Y:S01]  /*6050*/  ISETP.NE.AND P0, PT, R14.reuse, 0x2, PT ;  /* 0x000000020e00780c */ /* 0x040fe20003f05270 */
[----:B------:R-:W-:Y:S01]  /*6060*/  UPLOP3.LUT UP3, UPT, UPT, UPT, UPT, 0x80, 0x8 ;  /* 0x000000000008789c */ /* 0x000fe20003f6f070 */
[----:B------:R-:W-:Y:S01]  /*6070*/  IMAD.U32 R8, RZ, RZ, UR5 ;  /* 0x00000005ff087e24 */ /* 0x000fe2000f8e00ff */
[----:B------:R-:W-:Y:S01]  /*6080*/  LOP3.LUT R15, R15, 0x1, RZ, 0x3c, !PT ;  /* 0x000000010f0f7812 */ /* 0x000fe200078e3cff */
[----:B------:R-:W-:Y:S01]  /*6090*/  UMOV UR60, UR29 ;  /* 0x0000001d003c7c82 */ /* 0x000fe20008000000 */
[----:B------:R-:W-:Y:S01]  /*60a0*/  SEL R0, RZ, 0x1, P0 ;  /* 0x00000001ff007807 */ /* 0x000fe20000000000 */
[----:B------:R-:W-:Y:S01]  /*60b0*/  UIADD3 UR20, UPT, UPT, UR13, UR18, URZ ;  /* 0x000000120d147290 */ /* 0x000fe2000fffe0ff */
[----:B------:R-:W-:Y:S01]  /*60c0*/  SEL R14, R14, RZ, P0 ;  /* 0x000000ff0e0e7207 */ /* 0x000fe20000000000 */
[----:B------:R-:W-:Y:S01]  /*60d0*/  UIADD3 UR16, UPT, UPT, UR14, UR16, URZ ;  /* 0x000000100e107290 */ /* 0x000fe2000fffe0ff */
[----:B------:R-:W-:Y:S01]  /*60e0*/  IMAD.U32 R9, RZ, RZ, UR4 ;  /* 0x00000004ff097e24 */ /* 0x000fe2000f8e00ff */
[----:B------:R-:W-:Y:S02]  /*60f0*/  @!P1 R2UR UR4, R8 ;  /* 0x00000000080492ca */ /* 0x000fe400000e0000 */
[----:B------:R-:W-:Y:S02]  /*6100*/  LOP3.LUT R13, R13, R0, RZ, 0x3c, !PT ;  /* 0x000000000d0d7212 */ /* 0x000fe400078e3cff */
[----:B------:R-:W-:Y:S11]  /*6110*/  @!P1 R2UR UR5, R9 ;  /* 0x00000000090592ca */ /* 0x000ff600000e0000 */
[----:B------:R-:W-:Y:S02]  /*6120*/  @!UPT UIADD3 URZ, UPT, UPT, URZ, URZ, URZ ;  /* 0x000000fffffff290 */ /* 0x000fe4000fffe0ff */
[----:B------:R3:W-:Y:S01]  /*6130*/  @!UP0 UTMALDG.3D [UR8], [UR4], desc[UR6] ;  /* 0x00000608040085b4 */ /* 0x0007e20008011000 */
[----:B------:R3:W-:Y:S01]  /*6140*/  @!P1 SYNCS.ARRIVE.TRANS64.RED.A0TR RZ, [UR21+0x38], R7 ;  /* 0x00003807ffff99a7 */ /* 0x0007e20008300415 */
[----:B------:R-:W-:Y:S01]  /*6150*/  SYNCS.ARRIVE.TRANS64.RED.A1T0 RZ, [UR37], RZ ;  /* 0x000000ffffff79a7 */ /* 0x000fe20008100425 */
[----:B------:R-:W-:Y:S05]  /*6160*/  BRA.U UP1, `(.L_x_98) ;  /* 0xfffffff101547547 */ /* 0x000fea000b83ffff */
[----:B------:R-:W-:-:S04]  /*6170*/  SHF.L.U32 R2, R15, 0x1f, RZ ;  /* 0x0000001f0f027819 */ /* 0x000fc800000006ff */
[----:B------:R-:W1:Y:S02]  /*6180*/  SYNCS.PHASECHK.TRANS64.TRYWAIT P0, [UR21+0x40], R2 ;  /* 0x00004002ff0075a7 */ /* 0x000e640008001115 */
[----:B-1----:R-:W-:Y:S05]  /*6190*/  @!P0 BRA `(.L_x_99) ;  /* 0x0000004000a88947 */ /* 0x002fea0003800000 */
.L_x_188:
[----:B------:R-:W4:Y:S02]  /*61a0*/  SYNCS.PHASECHK.TRANS64.TRYWAIT P0, [UR21+0x48], R2 ;  /* 0x00004802ff0075a7 */ /* 0x000f240008001115 */
[----:B----4-:R-:W-:Y:S05]  /*61b0*/  @!P0 BRA `(.L_x_100) ;  /* 0x0000004000b88947 */ /* 0x010fea0003800000 */
.L_x_190:
[----:B------:R-:W4:Y:S02]  /*61c0*/  SYNCS.PHASECHK.TRANS64.TRYWAIT P0, [UR21+0x50], R2 ;  /* 0x00005002ff0075a7 */ /* 0x000f240008001115 */
[----:B----4-:R-:W-:Y:S05]  /*61d0*/  @!P0 BRA `(.L_x_101) ;  /* 0x0000004000c88947 */ /* 0x010fea0003800000 */
.L_x_192:
[----:B-1----:R-:W-:-:S07]  /*61e0*/  MOV R0, UR21 ;  /* 0x0000001500007c02 */ /* 0x002fce0008000f00 */
.L_x_102:
[----:B-1----:R-:W-:-:S04]  /*61f0*/  SHF.L.U32 R2, R15, 0x1f, RZ ;  /* 0x0000001f0f027819 */ /* 0x002fc800000006ff */
[----:B------:R1:W4:Y:S03]  /*6200*/  SYNCS.PHASECHK.TRANS64.TRYWAIT P0, [R0+URZ+0x58], R2 ;  /* 0x00005802000075a7 */ /* 0x00032600080011ff */
[----:B----4-:R-:W-:Y:S05]  /*6210*/  @!P0 NANOSLEEP.SYNCS 0x989680 ;  /* 0x009896800000895d */ /* 0x010fea0003900000 */
[----:B------:R-:W4:Y:S02]  /*6220*/  @!P0 SYNCS.PHASECHK.TRANS64 P0, [R0+URZ+0x58], R2 ;  /* 0x00005802000085a7 */ /* 0x000f2400080010ff */
[----:B--234-:R-:W-:Y:S05]  /*6230*/  @P0 EXIT ;  /* 0x000000000000094d */ /* 0x01cfea0003800000 */
[----:B------:R-:W-:Y:S05]  /*6240*/  BRA `(.L_x_102) ;  /* 0xfffffffc00e87947 */ /* 0x000fea000383ffff */
.L_x_87:
[----:B------:R-:W-:-:S06]  /*6250*/  UISETP.GE.AND UP0, UPT, UR21, 0x4, UPT ;  /* 0x000000041500788c */ /* 0x000fcc000bf06270 */
[----:B------:R-:W-:-:S13]  /*6260*/  PLOP3.LUT P0, PT, PT, PT, UP0, 0x80, 0x8 ;  /* 0x000000000008781c */ /* 0x000fda0003f0f008 */
[----:B-1----:R-:W-:Y:S05]  /*6270*/  @!P0 EXIT ;  /* 0x000000000000894d */ /* 0x002fea0003800000 */
[----:B------:R-:W-:Y:S01]  /*6280*/  BAR.SYNC.DEFER_BLOCKING 0x6, 0xa0 ;  /* 0x0182800000007b1d */ /* 0x000fe20000010000 */
[----:B------:R-:W-:Y:S01]  /*6290*/  R2UR UR4, R60 ;  /* 0x000000003c0472ca */ /* 0x000fe200000e0000 */
[C---:B------:R-:W-:Y:S01]  /*62a0*/  IMAD.SHL.U32 R4, R71.reuse, 0x10, RZ ;  /* 0x0000001047047824 */ /* 0x040fe200078e00ff */
[C---:B------:R-:W-:Y:S01]  /*62b0*/  SHF.L.U32 R23, R71.reuse, 0x10, RZ ;  /* 0x0000001047177819 */ /* 0x040fe200000006ff */
[C---:B------:R-:W-:Y:S01]  /*62c0*/  IMAD.SHL.U32 R70, R71.reuse, 0x2, RZ ;  /* 0x0000000247467824 */ /* 0x040fe200078e00ff */
[C---:B------:R-:W-:Y:S01]  /*62d0*/  LOP3.LUT R72, R71.reuse, 0x60, RZ, 0xc0, !PT ;  /* 0x0000006047487812 */ /* 0x040fe200078ec0ff */
[----:B------:R-:W-:Y:S02]  /*62e0*/  UMOV UR43, 0x400 ;  /* 0x00000400002b7882 */ /* 0x000fe40000000000 */
[----:B------:R-:W1:Y:S01]  /*62f0*/  LDC.64 R52, c[0x0][0x888] ;  /* 0x00022200ff347b82 */ /* 0x000e620000000a00 */
[----:B------:R-:W-:Y:S01]  /*6300*/  LOP3.LUT R5, R4, 0x60, RZ, 0xc0, !PT ;  /* 0x0000006004057812 */ /* 0x000fe200078ec0ff */
[----:B------:R-:W-:Y:S01]  /*6310*/  HFMA2 R67, -RZ, RZ, 0, 5.9604644775390625e-08 ;  /* 0x00000001ff437431 */ /* 0x000fe200000001ff */
[----:B------:R-:W-:Y:S01]  /*6320*/  LOP3.LUT R69, R71, 0x2, RZ, 0xc0, !PT ;  /* 0x0000000247457812 */ /* 0x000fe200078ec0ff */
[----:B------:R-:W-:Y:S01]  /*6330*/  HFMA2 R65, -RZ, RZ, 0, 0 ;  /* 0x00000000ff417431 */ /* 0x000fe200000001ff */
[----:B------:R-:W-:Y:S01]  /*6340*/  LOP3.LUT R70, R5, 0xc, R70, 0xf8, !PT ;  /* 0x0000000c05467812 */ /* 0x000fe200078ef846 */
[----:B------:R-:W-:Y:S01]  /*6350*/  IMAD.MOV.U32 R22, RZ, RZ, RZ ;  /* 0x000000ffff167224 */ /* 0x000fe200078e00ff */
[----:B------:R-:W-:Y:S01]  /*6360*/  ULEA UR43, UR4, UR43, 0x18 ;  /* 0x0000002b042b7291 */ /* 0x000fe2000f8ec0ff */
[----:B------:R-:W2:Y:S01]  /*6370*/  LDC.64 R54, c[0x0][0x890] ;  /* 0x00022400ff367b82 */ /* 0x000ea20000000a00 */
[----:B------:R-:W-:Y:S01]  /*6380*/  LOP3.LUT R70, R70, 0x790, R4, 0xf8, !PT ;  /* 0x0000079046467812 */ /* 0x000fe200078ef804 */
[----:B------:R-:W-:Y:S01]  /*6390*/  IMAD.MOV.U32 R63, RZ, RZ, RZ ;  /* 0x000000ffff3f7224 */ /* 0x000fe200078e00ff */
[----:B------:R-:W-:Y:S01]  /*63a0*/  UIADD3 UR4, UPT, UPT, UR43, 0x200, URZ ;  /* 0x000002002b047890 */ /* 0x000fe2000fffe0ff */
[----:B------:R-:W-:Y:S01]  /*63b0*/  LOP3.LUT R23, R23, 0x600000, RZ, 0xc0, !PT ;  /* 0x0060000017177812 */ /* 0x000fe200078ec0ff */
[----:B------:R-:W3:Y:S01]  /*63c0*/  LDCU UR58, c[0x0][0x370] ;  /* 0x00006e00ff3a77ac */ /* 0x000ee20008000800 */
[----:B------:R-:W-:-:S02]  /*63d0*/  LOP3.LUT R71, R71, 0x4, RZ, 0xc0, !PT ;  /* 0x0000000447477812 */ /* 0x000fc400078ec0ff */
[----:B------:R-:W4:Y:S01]  /*63e0*/  LDC.64 R50, c[0x0][0x8b0] ;  /* 0x00022c00ff327b82 */ /* 0x000f220000000a00 */
[----:B------:R-:W3:Y:S01]  /*63f0*/  LDS R0, [UR43+0x120] ;  /* 0x0001202bff007984 */ /* 0x000ee20008000800 */
[----:B------:R-:W-:Y:S01]  /*6400*/  IMAD.U32 R61, RZ, RZ, UR4 ;  /* 0x00000004ff3d7e24 */ /* 0x000fe2000f8e00ff */
[----:B------:R-:W-:Y:S01]  /*6410*/  MOV R66, RZ ;  /* 0x000000ff00427202 */ /* 0x000fe20000000f00 */
[----:B------:R-:W1:Y:S02]  /*6420*/  LDCU.64 UR62, c[0x0][0x348] ;  /* 0x00006900ff3e77ac */ /* 0x000e640008000a00 */
[----:B------:R-:W-:Y:S02]  /*6430*/  IMAD R70, R70, 0x4, R61 ;  /* 0x0000000446467824 */ /* 0x000fe400078e023d */
[----:B------:R-:W1:Y:S01]  /*6440*/  LDC.64 R48, c[0x0][0x8a8] ;  /* 0x00022a00ff307b82 */ /* 0x000e620000000a00 */
[----:B------:R-:W1:Y:S01]  /*6450*/  LDCU UR42, c[0x0][0xb0c] ;  /* 0x00016180ff2a77ac */ /* 0x000e620008000800 */
[----:B------:R-:W-:-:S02]  /*6460*/  IMAD R69, R69, -0x10, R70 ;  /* 0xfffffff045457824 */ /* 0x000fc400078e0246 */
[----:B------:R-:W-:Y:S01]  /*6470*/  IMAD R68, R71, -0x10, R70 ;  /* 0xfffffff047447824 */ /* 0x000fe200078e0246 */
[----:B------:R-:W1:Y:S01]  /*6480*/  LDCU UR38, c[0x0][0xb30] ;  /* 0x00016600ff2677ac */ /* 0x000e620008000800 */
[----:B------:R-:W1:Y:S01]  /*6490*/  LDCU.64 UR56, c[0x0][0x888] ;  /* 0x00011100ff3877ac */ /* 0x000e620008000a00 */
[----:B------:R-:W1:Y:S01]  /*64a0*/  LDCU.64 UR40, c[0x0][0xb28] ;  /* 0x00016500ff2877ac */ /* 0x000e620008000a00 */
[----:B------:R-:W1:Y:S01]  /*64b0*/  LDCU.128 UR52, c[0x0][0xb10] ;  /* 0x00016200ff3477ac */ /* 0x000e620008000c00 */
[----:B------:R-:W1:Y:S01]  /*64c0*/  LDCU UR47, c[0x0][0x374] ;  /* 0x00006e80ff2f77ac */ /* 0x000e620008000800 */
[----:B------:R-:W-:Y:S01]  /*64d0*/  UMOV UR46, URZ ;  /* 0x000000ff002e7c82 */ /* 0x000fe20008000000 */
[----:B------:R-:W-:Y:S01]  /*64e0*/  UMOV UR45, URZ ;  /* 0x000000ff002d7c82 */ /* 0x000fe20008000000 */
[----:B--23--:R-:W-:-:S07]  /*64f0*/  IMAD.IADD R23, R0, 0x1, R23 ;  /* 0x0000000100177824 */ /* 0x00cfce00078e0217 */
.L_x_146:
[----:B------:R-:W-:Y:S02]  /*6500*/  LEA R3, R63, UR43, 0x3 ;  /* 0x0000002b3f037c11 */ /* 0x000fe4000f8e18ff */
[----:B------:R-:W-:Y:S02]  /*6510*/  SHF.L.U32 R0, R65, 0x1f, RZ ;  /* 0x0000001f41007819 */ /* 0x000fe400000006ff */
[----:B-1----:R-:W-:Y:S02]  /*6520*/  LEA R4, R63, UR43, 0x4 ;  /* 0x0000002b3f047c11 */ /* 0x002fe4000f8e20ff */
[----:B--2---:R-:W2:Y:S02]  /*6530*/  SYNCS.PHASECHK.TRANS64.TRYWAIT P0, [R3+URZ+0x70], R0 ;  /* 0x00007000030075a7 */ /* 0x004ea400080011ff */
[----:B--2---:R-:W-:Y:S05]  /*6540*/  @!P0 BRA `(.L_x_103) ;  /* 0x0000004000048947 */ /* 0x004fea0003800000 */
.L_x_193:
[----:B------:R-:W3:Y:S01]  /*6550*/  LDS.128 R4, [R4+0x100] ;  /* 0x0001000004047984 */ /* 0x000ee20000000c00 */
[----:B------:R-:W-:Y:S01]  /*6560*/  UISETP.GE.AND UP0, UPT, UR39, 0x1, UPT ;  /* 0x000000012700788c */ /* 0x000fe2000bf06270 */
[----:B------:R-:W-:Y:S01]  /*6570*/  @!PT LDS RZ, [RZ] ;  /* 0x00000000fffff984 */ /* 0x000fe20000000800 */
[----:B------:R-:W-:Y:S01]  /*6580*/  @!PT LDS RZ, [RZ] ;  /* 0x00000000fffff984 */ /* 0x000fe20000000800 */
[----:B------:R-:W-:Y:S01]  /*6590*/  @!PT LDS RZ, [RZ] ;  /* 0x00000000fffff984 */ /* 0x000fe20000000800 */
[----:B------:R-:W-:Y:S01]  /*65a0*/  @!PT LDS RZ, [RZ] ;  /* 0x00000000fffff984 */ /* 0x000fe20000000800 */
[----:B------:R1:W-:Y:S06]  /*65b0*/  MEMBAR.ALL.CTA ;  /* 0x0000000000007992 */ /* 0x0003ec0000008000 */
[----:B-1----:R-:W1:Y:S01]  /*65c0*/  FENCE.VIEW.ASYNC.S ;  /* 0x00000000000073c6 */ /* 0x002e620000000000 */
[----:B---3--:R-:W-:Y:S11]  /*65d0*/  LOP3.LUT P0, RZ, R6, 0x1, RZ, 0xc0, !PT ;  /* 0x0000000106ff7812 */ /* 0x008ff6000780c0ff */
[----:B------:R-:W-:Y:S02]  /*65e0*/  @!UPT UIADD3 URZ, UPT, UPT, URZ, URZ, URZ ;  /* 0x000000fffffff290 */ /* 0x000fe4000fffe0ff */
[----:B-1----:R-:W-:Y:S01]  /*65f0*/  VOTEU.ANY UP1, P0 ;  /* 0x0000000000ff7886 */ /* 0x002fe20000020100 */
[----:B------:R-:W-:Y:S01]  /*6600*/  PLOP3.LUT P0, PT, PT, PT, UP1, 0x80, 0x8 ;  /* 0x000000000008781c */ /* 0x000fe20003f0f018 */
[----:B------:R-:W-:Y:S11]  /*6610*/  UP2UR UR61, UPR, URZ, 0x2 ;  /* 0x00000002ff3d7883 */ /* 0x000ff60008000000 */
[----:B------:R-:W-:Y:S01]  /*6620*/  @!UPT UIADD3 URZ, UPT, UPT, URZ, URZ, URZ ;  /* 0x000000fffffff290 */ /* 0x000fe2000fffe0ff */
[----:B--2---:R-:W-:Y:S02]  /*6630*/  @P0 SHF.R.U32.HI R0, RZ, 0x10, R5 ;  /* 0x00000010ff000819 */ /* 0x004fe40000011605 */
        /* <DEDUP_REMOVED lines=12> */
[----:B------:R-:W2:Y:S01]  /*6700*/  LDCU UR12, c[0x0][0xb20] ;  /* 0x00016400ff0c77ac */ /* 0x000ea20008000800 */
[----:B------:R-:W-:Y:S02]  /*6710*/  UIMAD.WIDE.U32 UR4, UR47, UR55, URZ ;  /* 0x000000372f0472a5 */ /* 0x000fe4000f8e00ff */
[----:B------:R-:W-:Y:S02]  /*6720*/  UIMAD.WIDE.U32 UR6, UR58, UR52, URZ ;  /* 0x000000343a0672a5 */ /* 0x000fe4000f8e00ff */
[----:B------:R-:W-:Y:S02]  /*6730*/  UISETP.NE.AND UP0, UPT, UR54, 0x1, UPT ;  /* 0x000000013600788c */ /* 0x000fe4000bf05270 */
[----:B------:R-:W-:Y:S02]  /*6740*/  UIMAD.WIDE.U32 UR8, UR36, UR55, URZ ;  /* 0x00000037240872a5 */ /* 0x000fe4000f8e00ff */
[----:B------:R-:W-:Y:S02]  /*6750*/  UIMAD.WIDE.U32 UR10, UR37, UR52, URZ ;  /* 0x00000034250a72a5 */ /* 0x000fe4000f8e00ff */
[----:B------:R-:W-:Y:S02]  /*6760*/  UISETP.NE.AND UP1, UPT, UR42, 0x1, UPT ;  /* 0x000000012a00788c */ /* 0x000fe4000bf25270 */
[----:B------:R-:W-:Y:S01]  /*6770*/  UISETP.NE.AND UP2, UPT, UR39, 0x1, UPT ;  /* 0x000000012700788c */ /* 0x000fe2000bf45270 */
[----:B------:R-:W-:Y:S02]  /*6780*/  UMOV UR4, UR5 ;  /* 0x0000000500047c82 */ /* 0x000fe40008000000 */
[----:B--2---:R-:W-:Y:S03]  /*6790*/  USHF.R.U32.HI UR5, URZ, UR12, UR4 ;  /* 0x0000000cff057299 */ /* 0x004fe60008011604 */
[----:B------:R-:W-:Y:S02]  /*67a0*/  UMOV UR4, UR7 ;  /* 0x0000000700047c82 */ /* 0x000fe40008000000 */
[----:B------:R-:W-:Y:S02]  /*67b0*/  USHF.R.U32.HI UR7, URZ, UR53, UR4 ;  /* 0x00000035ff077299 */ /* 0x000fe40008011604 */
[----:B------:R-:W-:Y:S02]  /*67c0*/  USEL UR4, UR47, UR5, !UP0 ;  /* 0x000000052f047287 */ /* 0x000fe4000c000000 */
[----:B------:R-:W-:Y:S01]  /*67d0*/  USEL UR7, UR58, UR7, !UP1 ;  /* 0x000000073a077287 */ /* 0x000fe2000c800000 */
[----:B------:R-:W-:Y:S01]  /*67e0*/  UMOV UR5, UR9 ;  /* 0x0000000900057c82 */ /* 0x000fe20008000000 */
[----:B------:R-:W-:Y:S02]  /*67f0*/  UIMAD.WIDE.U32 UR8, UR4, UR40, URZ ;  /* 0x00000028040872a5 */ /* 0x000fe4000f8e00ff */
[----:B------:R-:W-:Y:S03]  /*6800*/  USHF.R.U32.HI UR6, URZ, UR12, UR5 ;  /* 0x0000000cff067299 */ /* 0x000fe60008011605 */
[----:B------:R-:W-:Y:S01]  /*6810*/  UMOV UR5, UR11 ;  /* 0x0000000b00057c82 */ /* 0x000fe20008000000 */
[----:B------:R-:W-:Y:S02]  /*6820*/  UIMAD.WIDE.U32 UR10, UR7, UR40, URZ ;  /* 0x00000028070a72a5 */ /* 0x000fe4000f8e00ff */
[----:B------:R-:W-:Y:S02]  /*6830*/  USHF.R.U32.HI UR12, URZ, UR53, UR5 ;  /* 0x00000035ff0c7299 */ /* 0x000fe40008011605 */
[----:B------:R-:W-:Y:S01]  /*6840*/  USEL UR6, UR36, UR6, !UP0 ;  /* 0x0000000624067287 */ /* 0x000fe2000c000000 */
[----:B------:R-:W-:Y:S02]  /*6850*/  UMOV UR5, UR9 ;  /* 0x0000000900057c82 */ /* 0x000fe40008000000 */
[----:B------:R-:W-:Y:S01]  /*6860*/  UMOV UR10, UR11 ;  /* 0x0000000b000a7c82 */ /* 0x000fe20008000000 */
[----:B------:R-:W-:Y:S02]  /*6870*/  @UP2 USHF.R.U32.HI UR4, URZ, UR41, UR5 ;  /* 0x00000029ff042299 */ /* 0x000fe40008011605 */
[----:B------:R-:W-:Y:S02]  /*6880*/  @UP2 USHF.R.U32.HI UR7, URZ, UR41, UR10 ;  /* 0x00000029ff072299 */ /* 0x000fe4000801160a */
[----:B------:R-:W-:Y:S02]  /*6890*/  UIMAD UR4, UR39, UR4, URZ ;  /* 0x00000004270472a4 */ /* 0x000fe4000f8e02ff */
        /* <DEDUP_REMOVED lines=8> */
[----:B------:R-:W-:Y:S02]  /*6920*/  USEL UR11, UR6, UR4, !UP2 ;  /* 0x00000004060b7287 */ /* 0x000fe4000d000000 */
[----:B------:R-:W-:Y:S02]  /*6930*/  UIADD3 UR8, UPT, UPT, -UR5, URZ, URZ ;  /* 0x000000ff05087290 */ /* 0x000fe4000fffe1ff */
[----:B------:R-:W-:Y:S01]  /*6940*/  UIADD3 UR10, UPT, UPT, -UR11, URZ, URZ ;  /* 0x000000ff0b0a7290 */ /* 0x000fe2000fffe1ff */
[----:B------:R-:W-:Y:S01]  /*6950*/  @!UP0 UMOV UR4, UR9 ;  /* 0x0000000900048c82 */ /* 0x000fe20008000000 */
[----:B------:R-:W-:Y:S02]  /*6960*/  UIADD3 UR9, UPT, UPT, -UR6, URZ, URZ ;  /* 0x000000ff06097290 */ /* 0x000fe4000fffe1ff */
[----:B------:R-:W-:Y:S02]  /*6970*/  @!UP0 USHF.R.U32.HI UR4, URZ, UR41, UR4 ;  /* 0x00000029ff048299 */ /* 0x000fe40008011604 */
[----:B------:R-:W-:Y:S02]  /*6980*/  UIMAD UR10, UR39, UR10, UR6 ;  /* 0x0000000a270a72a4 */ /* 0x000fe4000f8e0206 */
[----:B------:R-:W-:Y:S04]  /*6990*/  @!UP0 USEL UR4, UR5, UR4, !UP2 ;  /* 0x0000000405048287 */ /* 0x000fe8000d000000 */
[----:B------:R-:W-:Y:S02]  /*69a0*/  @!UP0 UIMAD UR10, UR7, UR10, UR4 ;  /* 0x0000000a070a82a4 */ /* 0x000fe4000f8e0204 */
[----:B------:R-:W-:Y:S02]  /*69b0*/  @!UP0 UIADD3 UR11, UPT, UPT, UR11, -UR4, URZ ;  /* 0x800000040b0b8290 */ /* 0x000fe4000fffe0ff */
[----:B------:R-:W-:Y:S02]  /*69c0*/  UIMAD UR7, UR42, UR8, UR37 ;  /* 0x000000082a0772a4 */ /* 0x000fe4000f8e0225 */
[----:B------:R-:W-:Y:S02]  /*69d0*/  @!UP0 UIMAD UR6, UR11, UR39, UR5 ;  /* 0x000000270b0682a4 */ /* 0x000fe4000f8e0205 */
[----:B------:R-:W-:Y:S01]  /*69e0*/  UIMAD UR4, UR54, UR9, UR36 ;  /* 0x00000009360472a4 */ /* 0x000fe2000f8e0224 */
[----:B------:R-:W-:Y:S02]  /*69f0*/  @!UP0 UMOV UR5, UR10 ;  /* 0x0000000a00058c82 */ /* 0x000fe40008000000 */
[----:B------:R-:W-:Y:S02]  /*6a00*/  UIMAD UR37, UR5, UR42, UR7 ;  /* 0x0000002a052572a4 */ /* 0x000fe4000f8e0207 */
[----:B------:R-:W-:Y:S11]  /*6a10*/  UIMAD UR36, UR6, UR54, UR4 ;  /* 0x00000036062472a4 */ /* 0x000ff6000f8e0204 */
[----:B------:R-:W-:Y:S01]  /*6a20*/  @!UPT UIADD3 URZ, UPT, UPT, URZ, URZ, URZ ;  /* 0x000000fffffff290 */ /* 0x000fe2000fffe0ff */
.L_x_104:
[----:B------:R-:W-:Y:S01]  /*6a30*/  UISETP.NE.AND UP0, UPT, UR38, 0x1, UPT ;  /* 0x000000012600788c */ /* 0x000fe2000bf05270 */
[----:B------:R-:W-:Y:S01]  /*6a40*/  LOP3.LUT P0, RZ, R61, 0x1b0, RZ, 0xc0, !PT ;  /* 0x000001b03dff7812 */ /* 0x000fe2000780c0ff */
[----:B------:R-:W-:Y:S01]  /*6a50*/  USHF.L.U32 UR50, UR16, 0x7, URZ ;  /* 0x0000000710327899 */ /* 0x000fe200080006ff */
[----:B------:R-:W-:Y:S01]  /*6a60*/  BSSY.RECONVERGENT B6, `(.L_x_105) ;  /* 0x0000034000067945 */ /* 0x000fe20003800200 */
[----:B------:R-:W-:Y:S01]  /*6a70*/  USHF.L.U32 UR49, UR20, 0x6, URZ ;  /* 0x0000000614317899 */ /* 0x000fe200080006ff */
[----:B------:R-:W-:Y:S06]  /*6a80*/  IADD3 R63, PT, PT, R63, 0x1, RZ ;  /* 0x000000013f3f7810 */ /* 0x000fec0007ffe0ff */
[----:B------:R-:W2:Y:S01]  /*6a90*/  @!UP0 LDCU.128 UR12, c[0x0][0xb10] ;  /* 0x00016200ff0c87ac */ /* 0x000ea20008000c00 */
[----:B------:R-:W3:Y:S01]  /*6aa0*/  @!UP0 LDCU UR5, c[0x0][0xb0c] ;  /* 0x00016180ff0587ac */ /* 0x000ee20008000800 */
[----:B------:R-:W4:Y:S01]  /*6ab0*/  @!UP0 LDCU UR10, c[0x0][0xb20] ;  /* 0x00016400ff0a87ac */ /* 0x000f220008000800 */
[----:B--2---:R-:W-:Y:S02]  /*6ac0*/  UIMAD.WIDE.U32 UR8, UR37, UR12, URZ ;  /* 0x0000000c250872a5 */ /* 0x004fe4000f8e00ff */
[----:B------:R-:W-:Y:S02]  /*6ad0*/  UIMAD.WIDE.U32 UR6, UR36, UR15, URZ ;  /* 0x0000000f240672a5 */ /* 0x000fe4000f8e00ff */
[----:B------:R-:W-:Y:S03]  /*6ae0*/  @!UP0 UISETP.NE.AND UP1, UPT, UR14, 0x1, UPT ;  /* 0x000000010e00888c */ /* 0x000fe6000bf25270 */
[----:B------:R-:W-:Y:S01]  /*6af0*/  @!UP0 UMOV UR4, UR9 ;  /* 0x0000000900048c82 */ /* 0x000fe20008000000 */
[----:B---3--:R-:W-:Y:S02]  /*6b00*/  @!UP0 UISETP.NE.AND UP2, UPT, UR5, 0x1, UPT ;  /* 0x000000010500888c */ /* 0x008fe4000bf45270 */
[----:B------:R-:W-:Y:S01]  /*6b10*/  @!UP0 USHF.R.U32.HI UR4, URZ, UR13, UR4 ;  /* 0x0000000dff048299 */ /* 0x000fe20008011604 */
[----:B------:R-:W-:Y:S02]  /*6b20*/  @!UP0 UMOV UR6, UR7 ;  /* 0x0000000700068c82 */ /* 0x000fe40008000000 */
[----:B----4-:R-:W-:Y:S02]  /*6b30*/  @!UP0 USHF.R.U32.HI UR6, URZ, UR10, UR6 ;  /* 0x0000000aff068299 */ /* 0x010fe40008011606 */
[----:B------:R-:W-:Y:S02]  /*6b40*/  @!UP0 USEL UR7, UR37, UR4, !UP2 ;  /* 0x0000000425078287 */ /* 0x000fe4000d000000 */
[----:B------:R-:W-:Y:S04]  /*6b50*/  @!UP0 USEL UR6, UR36, UR6, !UP1 ;  /* 0x0000000624068287 */ /* 0x000fe8000c800000 */
[----:B------:R-:W-:Y:S02]  /*6b60*/  @!UP0 UIADD3 UR4, UPT, UPT, -UR7, UR6, URZ ;  /* 0x0000000607048290 */ /* 0x000fe4000fffe1ff */
[----:B------:R-:W-:Y:S02]  /*6b70*/  @!UP0 UIADD3 UR6, UPT, UPT, UR7, -UR6, URZ ;  /* 0x8000000607068290 */ /* 0x000fe4000fffe0ff */
[----:B------:R-:W-:Y:S02]  /*6b80*/  @!UP0 UIMAD UR37, UR4, UR5, UR37 ;  /* 0x00000005042582a4 */ /* 0x000fe4000f8e0225 */
[----:B------:R-:W-:Y:S01]  /*6b90*/  @!UP0 UIMAD UR36, UR6, UR14, UR36 ;  /* 0x0000000e062482a4 */ /* 0x000fe2000f8e0224 */
[----:B------:R-:W-:Y:S11]  /*6ba0*/  @!P0 BRA `(.L_x_106) ;  /* 0x00000000007c8947 */ /* 0x000ff60003800000 */
[----:B------:R-:W2:Y:S01]  /*6bb0*/  LDCU.64 UR8, c[0x4][0x80] ;  /* 0x01001000ff0877ac */ /* 0x000ea20008000a00 */
[----:B------:R-:W-:Y:S01]  /*6bc0*/  MOV R2, 0x0 ;  /* 0x0000000000027802 */ /* 0x000fe20000000f00 */
[----:B------:R-:W-:Y:S02]  /*6bd0*/  HFMA2 R12, -RZ, RZ, 0, 5.9604644775390625e-08 ;  /* 0x00000001ff0c7431 */ /* 0x000fe400000001ff */
[----:B------:R-:W-:Y:S01]  /*6be0*/  IMAD.MOV.U32 R8, RZ, RZ, 0x70 ;  /* 0x00000070ff087424 */ /* 0x000fe200078e00ff */
[----:B------:R3:W4:Y:S01]  /*6bf0*/  LDC.64 R14, c[0x4][R2] ;  /* 0x01000000020e7b82 */ /* 0x0007220000000a00 */
[----:B------:R-:W1:Y:S01]  /*6c00*/  LDCU.64 UR6, c[0x4][0x88] ;  /* 0x01001100ff0677ac */ /* 0x000e620008000a00 */
[----:B------:R-:W-:Y:S01]  /*6c10*/  IMAD.MOV.U32 R13, RZ, RZ, RZ ;  /* 0x000000ffff0d7224 */ /* 0x000fe200078e00ff */
[----:B------:R-:W1:Y:S01]  /*6c20*/  LDCU.64 UR4, c[0x4][0x8] ;  /* 0x01000100ff0477ac */ /* 0x000e620008000a00 */
[----:B--2---:R-:W-:Y:S01]  /*6c30*/  MOV R5, UR9 ;  /* 0x0000000900057c02 */ /* 0x004fe20008000f00 */
[----:B------:R-:W-:Y:S01]  /*6c40*/  IMAD.U32 R4, RZ, RZ, UR8 ;  /* 0x00000008ff047e24 */ /* 0x000fe2000f8e00ff */
[----:B-1----:R-:W-:Y:S01]  /*6c50*/  MOV R7, UR7 ;  /* 0x0000000700077c02 */ /* 0x002fe20008000f00 */
[----:B------:R-:W-:Y:S01]  /*6c60*/  IMAD.U32 R6, RZ, RZ, UR6 ;  /* 0x00000006ff067e24 */ /* 0x000fe2000f8e00ff */
[----:B------:R-:W-:Y:S01]  /*6c70*/  MOV R11, UR5 ;  /* 0x00000005000b7c02 */ /* 0x000fe20008000f00 */
[----:B------:R-:W-:Y:S02]  /*6c80*/  IMAD.U32 R10, RZ, RZ, UR4 ;  /* 0x00000004ff0a7e24 */ /* 0x000fe4000f8e00ff */
[----:B------:R-:W-:Y:S07]  /*6c90*/  LEPC R20, `(.L_x_107) ;  /* 0x000000001014794e */ /* 0x000fee0000000000 */
[----:B---345:R-:W-:Y:S05]  /*6ca0*/  CALL.ABS.NOINC R14 ;  /* 0x000000000e007343 */ /* 0x038fea0003c00000 */
.L_x_107:
[----:B------:R-:W1:Y:S01]  /*6cb0*/  LDCU.64 UR8, c[0x4][0x80] ;  /* 0x01001000ff0877ac */ /* 0x000e620008000a00 */
[----:B------:R-:W2:Y:S01]  /*6cc0*/  LDC.64 R2, c[0x4][R2] ;  /* 0x0100000002027b82 */ /* 0x000ea20000000a00 */
[----:B------:R-:W-:Y:S02]  /*6cd0*/  HFMA2 R12, -RZ, RZ, 0, 5.9604644775390625e-08 ;  /* 0x00000001ff0c7431 */ /* 0x000fe400000001ff */
[----:B------:R-:W-:Y:S02]  /*6ce0*/  IMAD.MOV.U32 R8, RZ, RZ, 0x70 ;  /* 0x00000070ff087424 */ /* 0x000fe400078e00ff */
[----:B------:R-:W-:Y:S01]  /*6cf0*/  IMAD.MOV.U32 R13, RZ, RZ, RZ ;  /* 0x000000ffff0d7224 */ /* 0x000fe200078e00ff */
[----:B------:R-:W3:Y:S01]  /*6d00*/  LDCU.64 UR6, c[0x4][0x88] ;  /* 0x01001100ff0677ac */ /* 0x000ee20008000a00 */
[----:B------:R-:W4:Y:S01]  /*6d10*/  LDCU.64 UR4, c[0x4][0x8] ;  /* 0x01000100ff0477ac */ /* 0x000f220008000a00 */
[----:B-1----:R-:W-:Y:S02]  /*6d20*/  MOV R4, UR8 ;  /* 0x0000000800047c02 */ /* 0x002fe40008000f00 */
[----:B------:R-:W-:Y:S02]  /*6d30*/  MOV R5, UR9 ;  /* 0x0000000900057c02 */ /* 0x000fe40008000f00 */
[----:B---3--:R-:W-:Y:S01]  /*6d40*/  MOV R7, UR7 ;  /* 0x0000000700077c02 */ /* 0x008fe20008000f00 */
[----:B------:R-:W-:Y:S01]  /*6d50*/  IMAD.U32 R6, RZ, RZ, UR6 ;  /* 0x00000006ff067e24 */ /* 0x000fe2000f8e00ff */
[----:B----4-:R-:W-:Y:S01]  /*6d60*/  MOV R11, UR5 ;  /* 0x00000005000b7c02 */ /* 0x010fe20008000f00 */
[----:B------:R-:W-:Y:S02]  /*6d70*/  IMAD.U32 R10, RZ, RZ, UR4 ;  /* 0x00000004ff0a7e24 */ /* 0x000fe4000f8e00ff */
[----:B------:R-:W-:Y:S07]  /*6d80*/  LEPC R20, `(.L_x_106) ;  /* 0x000000001014794e */ /* 0x000fee0000000000 */
[----:B--2---:R-:W-:Y:S05]  /*6d90*/  CALL.ABS.NOINC R2 ;  /* 0x0000000002007343 */ /* 0x004fea0003c00000 */
.L_x_106:
[----:B------:R-:W-:Y:S05]  /*6da0*/  BSYNC.RECONVERGENT B6 ;  /* 0x0000000000067941 */ /* 0x000fea0003800200 */
.L_x_105:
[----:B------:R-:W-:Y:S02]  /*6db0*/  ISETP.NE.U32.AND P0, PT, RZ, UR56, PT ;  /* 0x00000038ff007c0c */ /* 0x000fe4000bf05070 */
[C---:B------:R-:W-:Y:S02]  /*6dc0*/  ISETP.NE.U32.AND P1, PT, R54.reuse, RZ, PT ;  /* 0x000000ff3600720c */ /* 0x040fe40003f25070 */
[----:B------:R-:W-:Y:S02]  /*6dd0*/  ISETP.NE.U32.AND P4, PT, R54, RZ, PT ;  /* 0x000000ff3600720c */ /* 0x000fe40003f85070 */
[----:B------:R-:W-:Y:S02]  /*6de0*/  ISETP.NE.AND.EX P0, PT, RZ, UR57, PT, P0 ;  /* 0x00000039ff007c0c */ /* 0x000fe4000bf05300 */
[C---:B------:R-:W-:Y:S02]  /*6df0*/  ISETP.NE.AND.EX P1, PT, R55.reuse, RZ, PT, P1 ;  /* 0x000000ff3700720c */ /* 0x040fe40003f25310 */
[----:B------:R-:W-:Y:S02]  /*6e00*/  ISETP.NE.AND.EX P4, PT, R55, RZ, P0, P4 ;  /* 0x000000ff3700720c */ /* 0x000fe40000785340 */
[----:B------:R-:W-:Y:S02]  /*6e10*/  ISETP.NE.U32.AND P5, PT, R50, RZ, PT ;  /* 0x000000ff3200720c */ /* 0x000fe40003fa5070 */
[----:B------:R-:W-:Y:S02]  /*6e20*/  ISETP.NE.U32.AND P3, PT, RZ, UR56, PT ;  /* 0x00000038ff007c0c */ /* 0x000fe4000bf65070 */
[----:B------:R-:W-:Y:S02]  /*6e30*/  PLOP3.LUT P2, PT, PT, PT, PT, 0x8, 0x80 ;  /* 0x000000000080781c */ /* 0x000fe40003f4e170 */
[----:B------:R-:W-:Y:S02]  /*6e40*/  ISETP.NE.AND.EX P5, PT, R51, RZ, PT, P5 ;  /* 0x000000ff3300720c */ /* 0x000fe40003fa5350 */
[----:B------:R-:W-:Y:S03]  /*6e50*/  ISETP.NE.AND.EX P3, PT, RZ, UR57, PT, P3 ;  /* 0x00000039ff007c0c */ /* 0x000fe6000bf65330 */
[----:B------:R-:W-:Y:S01]  /*6e60*/  @!P4 PLOP3.LUT P2, PT, P1, PT, PT, 0x80, 0x8 ;  /* 0x000000000008c81c */ /* 0x000fe20000f4f070 */
[----:B------:R-:W-:Y:S01]  /*6e70*/  @!UPT UIADD3 URZ, UPT, UPT, URZ, URZ, URZ ;  /* 0x000000fffffff290 */ /* 0x000fe2000fffe0ff */
[----:B------:R-:W-:Y:S11]  /*6e80*/  @!P1 BRA `(.L_x_108) ;  /* 0x0000000000309947 */ /* 0x000ff60003800000 */
[----:B------:R-:W-:Y:S01]  /*6e90*/  ISETP.NE.U32.AND P0, PT, R52, RZ, PT ;  /* 0x000000ff3400720c */ /* 0x000fe20003f05070 */
[----:B------:R-:W2:Y:S01]  /*6ea0*/  LDCU.64 UR4, c[0x0][0x358] ;  /* 0x00006b00ff0477ac */ /* 0x000ea20008000a00 */
[----:B------:R-:W-:Y:S02]  /*6eb0*/  IMAD.MOV.U32 R56, RZ, RZ, 0x1 ;  /* 0x00000001ff387424 */ /* 0x000fe400078e00ff */
[----:B------:R-:W-:Y:S11]  /*6ec0*/  ISETP.NE.AND.EX P0, PT, R53, RZ, PT, P0 ;  /* 0x000000ff3500720c */ /* 0x000ff60003f05300 */
[----:B------:R-:W-:Y:S02]  /*6ed0*/  @!UPT UIADD3 URZ, UPT, UPT, URZ, URZ, URZ ;  /* 0x000000fffffff290 */ /* 0x000fe4000fffe0ff */
[----:B------:R-:W3:Y:S01]  /*6ee0*/  @P0 LDC.64 R2, c[0x0][0x888] ;  /* 0x00022200ff020b82 */ /* 0x000ee20000000a00 */
[----:B-1----:R-:W-:Y:S04]  /*6ef0*/  @P0 IMAD R0, R54, UR60, RZ ;  /* 0x0000003c36000c24 */ /* 0x002fe8000f8e02ff */
[----:B---3--:R-:W-:Y:S04]  /*6f00*/  @P0 IMAD.WIDE R2, R0, 0x4, R2 ;  /* 0x0000000400020825 */ /* 0x008fe800078e0202 */
[----:B------:R-:W-:Y:S01]  /*6f10*/  HFMA2 R0, -RZ, RZ, 0, 5.9604644775390625e-08 ;  /* 0x00000001ff007431 */ /* 0x000fe200000001ff */
[----:B--2--5:R2:W5:Y:S04]  /*6f20*/  @P0 LDG.E R26, desc[UR4][R2.64] ;  /* 0x00000004021a0981 */ /* 0x024568000c1e1900 */
[----:B------:R-:W-:Y:S01]  /*6f30*/  @!P0 PRMT R56, R0, 0x7610, R56 ;  /* 0x0000761000388816 */ /* 0x000fe20000000038 */
[----:B--2---:R-:W3:Y:S06]  /*6f40*/  @!P0 LDC R26, c[0x0][0x880] ;  /* 0x00022000ff1a8b82 */ /* 0x004eec0000000800 */
.L_x_108:
[----:B------:R-:W-:Y:S05]  /*6f50*/  @!P5 BRA `(.L_x_109) ;  /* 0x000000000024d947 */ /* 0x000fea0003800000 */
[----:B------:R-:W-:Y:S01]  /*6f60*/  ISETP.NE.U32.AND P0, PT, R48, RZ, PT ;  /* 0x000000ff3000720c */ /* 0x000fe20003f05070 */
[----:B------:R-:W2:Y:S03]  /*6f70*/  LDCU.64 UR4, c[0x0][0x358] ;  /* 0x00006b00ff0477ac */ /* 0x000ea60008000a00 */
[----:B------:R-:W-:Y:S11]  /*6f80*/  ISETP.NE.AND.EX P0, PT, R49, RZ, PT, P0 ;  /* 0x000000ff3100720c */ /* 0x000ff60003f05300 */
[----:B------:R-:W-:Y:S02]  /*6f90*/  @!UPT UIADD3 URZ, UPT, UPT, URZ, URZ, URZ ;  /* 0x000000fffffff290 */ /* 0x000fe4000fffe0ff */
[----:B------:R-:W4:Y:S01]  /*6fa0*/  @P0 LDC.64 R2, c[0x0][0x8a8] ;  /* 0x00022a00ff020b82 */ /* 0x000f220000000a00 */
[----:B-1----:R-:W-:Y:S04]  /*6fb0*/  @P0 IMAD R0, R50, UR60, RZ ;  /* 0x0000003c32000c24 */ /* 0x002fe8000f8e02ff */
[----:B----4-:R-:W-:Y:S05]  /*6fc0*/  @P0 IMAD.WIDE R2, R0, 0x4, R2 ;  /* 0x0000000400020825 */ /* 0x010fea00078e0202 */
[----:B--2--5:R2:W5:Y:S02]  /*6fd0*/  @P0 LDG.E R24, desc[UR4][R2.64] ;  /* 0x0000000402180981 */ /* 0x024564000c1e1900 */
[----:B--2---:R-:W4:Y:S02]  /*6fe0*/  @!P0 LDC R24, c[0x0][0x8a0] ;  /* 0x00022800ff188b82 */ /* 0x004f240000000800 */
.L_x_109:
[----:B---3-5:R-:W-:Y:S01]  /*6ff0*/  FSETP.NEU.AND P0, PT, R26, RZ, PT ;  /* 0x000000ff1a00720b */ /* 0x028fe20003f0d000 */
[----:B------:R-:W-:Y:S01]  /*7000*/  BSSY B1, `(.L_x_110) ;  /* 0x0000038000017945 */ /* 0x000fe20003800000 */
[----:B------:R-:W-:Y:S01]  /*7010*/  SEL R3, RZ, 0xffffffff, P3 ;  /* 0xffffffffff037807 */ /* 0x000fe20001800000 */
[----:B------:R-:W-:Y:S01]  /*7020*/  IMAD.MOV.U32 R75, RZ, RZ, 0x1 ;  /* 0x00000001ff4b7424 */ /* 0x000fe200078e00ff */
[----:B------:R-:W-:Y:S01]  /*7030*/  @!P4 LOP3.LUT P3, RZ, R56, 0xff, RZ, 0xc0, !PT ;  /* 0x000000ff38ffc812 */ /* 0x000fe2000786c0ff */
[C---:B------:R-:W-:Y:S01]  /*7040*/  IMAD R25, R22.reuse, 0x40, R23 ;  /* 0x0000004016197824 */ /* 0x040fe200078e0217 */
[----:B-1----:R-:W-:Y:S01]  /*7050*/  @!P4 SEL R0, RZ, 0xffffffff, P0 ;  /* 0xffffffffff00c807 */ /* 0x002fe20000000000 */
[----:B------:R-:W-:Y:S01]  /*7060*/  IMAD R64, R71, -0x10, R69 ;  /* 0xfffffff047407824 */ /* 0x000fe200078e0245 */
[----:B------:R-:W-:Y:S01]  /*7070*/  LOP3.LUT R67, R67, 0x1, RZ, 0x3c, !PT ;  /* 0x0000000143437812 */ /* 0x000fe200078e3cff */
[----:B------:R-:W-:Y:S01]  /*7080*/  IMAD.MOV.U32 R27, RZ, RZ, RZ ;  /* 0x000000ffff1b7224 */ /* 0x000fe200078e00ff */
[C---:B------:R-:W-:Y:S02]  /*7090*/  @P2 SEL R0, R3.reuse, R0, !P3 ;  /* 0x0000000003002207 */ /* 0x040fe40005800000 */
[----:B------:R-:W-:Y:S02]  /*70a0*/  CS2R R38, SRZ ;  /* 0x0000000000267805 */ /* 0x000fe4000001ff00 */
[----:B------:R-:W-:Y:S02]  /*70b0*/  LEA R74, R22, UR43, 0x3 ;  /* 0x0000002b164a7c11 */ /* 0x000fe4000f8e18ff */
[----:B------:R-:W-:Y:S02]  /*70c0*/  CS2R R36, SRZ ;  /* 0x0000000000247805 */ /* 0x000fe4000001ff00 */
[----:B------:R-:W-:Y:S02]  /*70d0*/  @!P4 LOP3.LUT R0, R0, 0x1, RZ, 0xc0, !PT ;  /* 0x000000010000c812 */ /* 0x000fe400078ec0ff */
[----:B------:R-:W-:Y:S02]  /*70e0*/  CS2R R34, SRZ ;  /* 0x0000000000227805 */ /* 0x000fe4000001ff00 */
[----:B------:R-:W-:Y:S02]  /*70f0*/  SEL R2, RZ, 0xffffffff, P0 ;  /* 0xffffffffff027807 */ /* 0x000fe40000000000 */
[----:B------:R-:W-:Y:S02]  /*7100*/  CS2R R32, SRZ ;  /* 0x0000000000207805 */ /* 0x000fe4000001ff00 */
[----:B------:R-:W-:Y:S02]  /*7110*/  ISETP.NE.U32.OR P5, PT, R0, 0x1, P4 ;  /* 0x000000010000780c */ /* 0x000fe400027a5470 */
[----:B------:R-:W-:Y:S02]  /*7120*/  CS2R R42, SRZ ;  /* 0x00000000002a7805 */ /* 0x000fe4000001ff00 */
[----:B------:R-:W-:Y:S02]  /*7130*/  LOP3.LUT P4, R62, R56, 0xff, RZ, 0xc0, !PT ;  /* 0x000000ff383e7812 */ /* 0x000fe4000788c0ff */
[----:B------:R-:W-:Y:S02]  /*7140*/  CS2R R40, SRZ ;  /* 0x0000000000287805 */ /* 0x000fe4000001ff00 */
[----:B------:R-:W-:Y:S02]  /*7150*/  P2R R73, PR, RZ, 0x20 ;  /* 0x00000020ff497803 */ /* 0x000fe40000000000 */
[----:B------:R-:W-:Y:S02]  /*7160*/  CS2R R46, SRZ ;  /* 0x00000000002e7805 */ /* 0x000fe4000001ff00 */
[----:B------:R-:W-:Y:S02]  /*7170*/  @P1 SEL R2, R3, R2, !P4 ;  /* 0x0000000203021207 */ /* 0x000fe40006000000 */
[----:B------:R-:W-:Y:S02]  /*7180*/  CS2R R44, SRZ ;  /* 0x00000000002c7805 */ /* 0x000fe4000001ff00 */
[----:B------:R-:W-:Y:S02]  /*7190*/  LOP3.LUT R2, R2, 0x1, RZ, 0xc0, !PT ;  /* 0x0000000102027812 */ /* 0x000fe400078ec0ff */
[----:B------:R-:W-:Y:S02]  /*71a0*/  @P5 SHF.L.U32 R0, R67, 0x1f, RZ ;  /* 0x0000001f43005819 */ /* 0x000fe400000006ff */
[----:B------:R-:W-:Y:S02]  /*71b0*/  ISETP.NE.U32.AND P0, PT, R2, 0x1, PT ;  /* 0x000000010200780c */ /* 0x000fe40003f05070 */
[----:B------:R1:W2:Y:S02]  /*71c0*/  @P5 SYNCS.PHASECHK.TRANS64.TRYWAIT P3, [UR43+0x20], R0 ;  /* 0x00002000ff0055a7 */ /* 0x0002a4000806112b */
[----:B------:R-:W-:Y:S02]  /*71d0*/  P2R R76, PR, RZ, 0x1 ;  /* 0x00000001ff4c7803 */ /* 0x000fe40000000000 */
[----:B-1----:R-:W-:Y:S04]  /*71e0*/  SHF.L.U32 R0, R66, 0x1f, RZ ;  /* 0x0000001f42007819 */ /* 0x002fe800000006ff */
[----:B------:R1:W3:Y:S01]  /*71f0*/  SYNCS.PHASECHK.TRANS64.TRYWAIT P2, [R74+URZ+0x90], R0 ;  /* 0x000090004a0075a7 */ /* 0x0002e200080411ff */
[----:B--2---:R-:W-:Y:S01]  /*7200*/  @P5 SEL R75, RZ, 0x1, !P3 ;  /* 0x00000001ff4b5807 */ /* 0x004fe20005800000 */
[----:B-1----:R-:W-:Y:S06]  /*7210*/  @!P5 BRA `(.L_x_111) ;  /* 0x000000000058d947 */ /* 0x002fec0003800000 */
[----:B------:R-:W-:Y:S01]  /*7220*/  IMAD.MOV.U32 R39, RZ, RZ, RZ ;  /* 0x000000ffff277224 */ /* 0x000fe200078e00ff */
[----:B------:R-:W-:Y:S01]  /*7230*/  ISETP.NE.AND P0, PT, R75, RZ, PT ;  /* 0x000000ff4b00720c */ /* 0x000fe20003f05270 */
[----:B------:R-:W-:Y:S01]  /*7240*/  BSSY B0, `(.L_x_112) ;  /* 0x000000c000007945 */ /* 0x000fe20003800000 */
[----:B------:R-:W-:Y:S02]  /*7250*/  CS2R R46, SRZ ;  /* 0x00000000002e7805 */ /* 0x000fe4000001ff00 */
[----:B------:R-:W-:Y:S02]  /*7260*/  CS2R R44, SRZ ;  /* 0x00000000002c7805 */ /* 0x000fe4000001ff00 */
[----:B------:R-:W-:Y:S02]  /*7270*/  CS2R R42, SRZ ;  /* 0x00000000002a7805 */ /* 0x000fe4000001ff00 */
[----:B------:R-:W-:Y:S02]  /*7280*/  CS2R R40, SRZ ;  /* 0x0000000000287805 */ /* 0x000fe4000001ff00 */
[----:B------:R-:W-:Y:S02]  /*7290*/  CS2R R34, SRZ ;  /* 0x0000000000227805 */ /* 0x000fe4000001ff00 */
[----:B------:R-:W-:Y:S02]  /*72a0*/  CS2R R32, SRZ ;  /* 0x0000000000207805 */ /* 0x000fe4000001ff00 */
[----:B------:R-:W-:Y:S01]  /*72b0*/  CS2R R36, SRZ ;  /* 0x0000000000247805 */ /* 0x000fe2000001ff00 */
[----:B------:R-:W-:Y:S06]  /*72c0*/  @P0 BRA `(.L_x_113) ;  /* 0x00000000000c0947 */ /* 0x000fec0003800000 */
[----:B------:R-:W-:Y:S04]  /*72d0*/  SHF.L.U32 R3, R67, 0x1f, RZ ;  /* 0x0000001f43037819 */ /* 0x000fe800000006ff */
[----:B------:R-:W1:Y:S02]  /*72e0*/  SYNCS.PHASECHK.TRANS64.TRYWAIT P0, [UR43+0x20], R3 ;  /* 0x00002003ff0075a7 */ /* 0x000e64000800112b */
[----:B-1----:R-:W-:Y:S05]  /*72f0*/  @!P0 BRA `(.L_x_114) ;  /* 0x0000003000ac8947 */ /* 0x002fea0003800000 */
.L_x_113:
[----:B------:R-:W-:Y:S05]  /*7300*/  BSYNC B0 ;  /* 0x0000000000007941 */ /* 0x000fea0003800000 */
.L_x_112:
[----:B------:R-:W-:Y:S01]  /*7310*/  ISETP.NE.AND P0, PT, R76, RZ, PT ;  /* 0x000000ff4c00720c */ /* 0x000fe20003f05270 */
[----:B------:R-:W-:Y:S11]  /*7320*/  HFMA2 R27, -RZ, RZ, 0, 5.9604644775390625e-08 ;  /* 0x00000001ff1b7431 */ /* 0x000ff600000001ff */
[----:B------:R-:W-:Y:S01]  /*7330*/  @!UPT UIADD3 URZ, UPT, UPT, URZ, URZ, URZ ;  /* 0x000000fffffff290 */ /* 0x000fe2000fffe0ff */
[----:B------:R2:W1:Y:S04]  /*7340*/  @P0 LDS.128 R44, [R70] ;  /* 0x00000000462c0984 */ /* 0x0004680000000c00 */
[----:B------:R2:W1:Y:S04]  /*7350*/  @P0 LDS.128 R40, [R69+0x10] ;  /* 0x0000100045280984 */ /* 0x0004680000000c00 */
[----:B------:R2:W1:Y:S04]  /*7360*/  @P0 LDS.128 R32, [R68+0x20] ;  /* 0x0000200044200984 */ /* 0x0004680000000c00 */
[----:B------:R2:W1:Y:S02]  /*7370*/  @P0 LDS.128 R36, [R64+0x30] ;  /* 0x0000300040240984 */ /* 0x0004640000000c00 */
.L_x_111:
[----:B------:R-:W-:Y:S05]  /*7380*/  BSYNC B1 ;  /* 0x0000000000017941 */ /* 0x000fea0003800000 */
.L_x_110:
[----:B-1----:R-:W-:Y:S04]  /*7390*/  SHF.R.U32.HI R2, RZ, 0x15, R25 ;  /* 0x00000015ff027819 */ /* 0x002fe80000011619 */
[----:B------:R-:W-:Y:S01]  /*73a0*/  LOP3.LUT P0, RZ, R2, 0x3, R57, 0x48, !PT ;  /* 0x0000000302ff7812 */ /* 0x000fe20007804839 */
[----:B------:R-:W-:Y:S01]  /*73b0*/  @!UPT UIADD3 URZ, UPT, UPT, URZ, URZ, URZ ;  /* 0x000000fffffff290 */ /* 0x000fe2000fffe0ff */
[----:B---3--:R-:W-:Y:S11]  /*73c0*/  @P2 BRA `(.L_x_115) ;  /* 0x0000000000082947 */ /* 0x008ff60003800000 */
[----:B------:R-:W1:Y:S02]  /*73d0*/  SYNCS.PHASECHK.TRANS64.TRYWAIT P1, [R74+URZ+0x90], R0 ;  /* 0x000090004a0075a7 */ /* 0x000e6400080211ff */
[----:B-1----:R-:W-:Y:S05]  /*73e0*/  @!P1 BRA `(.L_x_116) ;  /* 0x0000003000889947 */ /* 0x002fea0003800000 */
.L_x_115:
[----:B------:R-:W-:Y:S05]  /*73f0*/  @!P0 BRA `(.L_x_117) ;  /* 0x0000000000408947 */ /* 0x000fea0003800000 */
[----:B------:R-:W3:Y:S01]  /*7400*/  LDCU.64 UR8, c[0x4][0x70] ;  /* 0x01000e00ff0877ac */ /* 0x000ee20008000a00 */
[----:B------:R-:W-:Y:S01]  /*7410*/  MOV R3, 0x0 ;  /* 0x0000000000037802 */ /* 0x000fe20000000f00 */
[----:B------:R-:W-:Y:S02]  /*7420*/  HFMA2 R12, -RZ, RZ, 0, 5.9604644775390625e-08 ;  /* 0x00000001ff0c7431 */ /* 0x000fe400000001ff */
[----:B------:R-:W-:Y:S02]  /*7430*/  IMAD.MOV.U32 R8, RZ, RZ, 0x192 ;  /* 0x00000192ff087424 */ /* 0x000fe400078e00ff */
[----:B------:R-:W-:Y:S01]  /*7440*/  IMAD.MOV.U32 R13, RZ, RZ, RZ ;  /* 0x000000ffff0d7224 */ /* 0x000fe200078e00ff */
[----:B------:R-:W5:Y:S01]  /*7450*/  LDCU.64 UR6, c[0x4][0x78] ;  /* 0x01000f00ff0677ac */ /* 0x000f620008000a00 */
[----:B------:R-:W1:Y:S01]  /*7460*/  LDC.64 R2, c[0x4][R3] ;  /* 0x0100000003027b82 */ /* 0x000e620000000a00 */
[----:B------:R-:W2:Y:S01]  /*7470*/  LDCU.64 UR4, c[0x4][0x10] ;  /* 0x01000200ff0477ac */ /* 0x000ea20008000a00 */
[----:B---3--:R-:W-:Y:S01]  /*7480*/  MOV R5, UR9 ;  /* 0x0000000900057c02 */ /* 0x008fe20008000f00 */
[----:B------:R-:W-:Y:S01]  /*7490*/  IMAD.U32 R4, RZ, RZ, UR8 ;  /* 0x00000008ff047e24 */ /* 0x000fe2000f8e00ff */
[----:B-----5:R-:W-:Y:S01]  /*74a0*/  MOV R7, UR7 ;  /* 0x0000000700077c02 */ /* 0x020fe20008000f00 */
[----:B------:R-:W-:Y:S01]  /*74b0*/  IMAD.U32 R6, RZ, RZ, UR6 ;  /* 0x00000006ff067e24 */ /* 0x000fe2000f8e00ff */
[----:B--2---:R-:W-:Y:S01]  /*74c0*/  MOV R11, UR5 ;  /* 0x00000005000b7c02 */ /* 0x004fe20008000f00 */
[----:B------:R-:W-:Y:S02]  /*74d0*/  IMAD.U32 R10, RZ, RZ, UR4 ;  /* 0x00000004ff0a7e24 */ /* 0x000fe4000f8e00ff */
[----:B------:R-:W-:Y:S07]  /*74e0*/  LEPC R20, `(.L_x_117) ;  /* 0x000000001014794e */ /* 0x000fee0000000000 */
[----:B-1--4-:R-:W-:Y:S05]  /*74f0*/  CALL.ABS.NOINC R2 ;  /* 0x0000000002007343 */ /* 0x012fea0003c00000 */
.L_x_117:
[----:B------:R-:W-:Y:S01]  /*7500*/  LOP3.LUT R20, R44, 0xffffe000, RZ, 0xc0, !PT ;  /* 0xffffe0002c147812 */ /* 0x000fe200078ec0ff */
[----:B------:R-:W-:Y:S05]  /*7510*/  WARPSYNC.ALL ;  /* 0x0000000000007948 */ /* 0x000fea0003800000 */
[----:B------:R-:W-:Y:S01]  /*7520*/  R2UR UR4, R25 ;  /* 0x00000000190472ca */ /* 0x000fe200000e0000 */
[----:B------:R-:W-:Y:S01]  /*7530*/  BSSY.RECONVERGENT B0, `(.L_x_118) ;  /* 0x0000058000007945 */ /* 0x000fe20003800200 */
[----:B------:R-:W-:Y:S11]  /*7540*/  ISETP.NE.AND P0, PT, R72, RZ, PT ;  /* 0x000000ff4800720c */ /* 0x000ff60003f05270 */
[----:B------:R-:W1:Y:S02]  /*7550*/  LDTM.x16 R4, tmem[UR4] ;  /* 0x00000004000479ee */ /* 0x000e640008240000 */
[C---:B-1--4-:R-:W-:Y:S01]  /*7560*/  FMUL R0, R24.reuse, R4 ;  /* 0x0000000418007220 */ /* 0x052fe20000400000 */
[C---:B------:R-:W-:Y:S01]  /*7570*/  FMUL R2, R24.reuse, R5 ;  /* 0x0000000518027220 */ /* 0x040fe20000400000 */
[C---:B------:R-:W-:Y:S01]  /*7580*/  FMUL R4, R24.reuse, R8 ;  /* 0x0000000818047220 */ /* 0x040fe20000400000 */
[C---:B------:R-:W-:Y:S01]  /*7590*/  FMUL R5, R24.reuse, R9 ;  /* 0x0000000918057220 */ /* 0x040fe20000400000 */
[C---:B------:R-:W-:Y:S01]  /*75a0*/  FMUL R8, R24.reuse, R12 ;  /* 0x0000000c18087220 */ /* 0x040fe20000400000 */
[C---:B------:R-:W-:Y:S01]  /*75b0*/  FMUL R9, R24.reuse, R13 ;  /* 0x0000000d18097220 */ /* 0x040fe20000400000 */
[C---:B------:R-:W-:Y:S01]  /*75c0*/  FMUL R12, R24.reuse, R16 ;  /* 0x00000010180c7220 */ /* 0x040fe20000400000 */
[----:B------:R-:W-:Y:S01]  /*75d0*/  LOP3.LUT R16, R45, 0xffffe000, RZ, 0xc0, !PT ;  /* 0xffffe0002d107812 */ /* 0x000fe200078ec0ff */
[----:B------:R-:W-:Y:S01]  /*75e0*/  FMUL R13, R24, R17 ;  /* 0x00000011180d7220 */ /* 0x000fe20000400000 */
[----:B------:R-:W-:Y:S01]  /*75f0*/  LOP3.LUT R17, R46, 0xffffe000, RZ, 0xc0, !PT ;  /* 0xffffe0002e117812 */ /* 0x000fe200078ec0ff */
[----:B------:R-:W-:Y:S01]  /*7600*/  FFMA R28, R26, R20, R0 ;  /* 0x000000141a1c7223 */ /* 0x000fe20000000000 */
[----:B------:R-:W-:Y:S01]  /*7610*/  LOP3.LUT R0, R47, 0xffffe000, RZ, 0xc0, !PT ;  /* 0xffffe0002f007812 */ /* 0x000fe200078ec0ff */
[C---:B------:R-:W-:Y:S01]  /*7620*/  FMUL R3, R24.reuse, R6 ;  /* 0x0000000618037220 */ /* 0x040fe20000400000 */
[C---:B------:R-:W-:Y:S01]  /*7630*/  FMUL R6, R24.reuse, R10 ;  /* 0x0000000a18067220 */ /* 0x040fe20000400000 */
[C---:B------:R-:W-:Y:S01]  /*7640*/  FMUL R7, R24.reuse, R7 ;  /* 0x0000000718077220 */ /* 0x040fe20000400000 */
[----:B------:R-:W-:Y:S01]  /*7650*/  F2FP.TF32.F32.PACK_B R28, R28 ;  /* 0x0000001cff1c723e */ /* 0x000fe200024050ff */
[C---:B------:R-:W-:Y:S01]  /*7660*/  FMUL R10, R24.reuse, R14 ;  /* 0x0000000e180a7220 */ /* 0x040fe20000400000 */
[----:B------:R-:W-:Y:S01]  /*7670*/  FMUL R14, R24, R18 ;  /* 0x00000012180e7220 */ /* 0x000fe20000400000 */
[----:B------:R-:W-:Y:S01]  /*7680*/  LOP3.LUT R18, R40, 0xffffe000, RZ, 0xc0, !PT ;  /* 0xffffe00028127812 */ /* 0x000fe200078ec0ff */
[C---:B------:R-:W-:Y:S01]  /*7690*/  FFMA R29, R26.reuse, R16, R2 ;  /* 0x000000101a1d7223 */ /* 0x040fe20000000002 */
[----:B------:R-:W-:Y:S01]  /*76a0*/  LOP3.LUT R2, R41, 0xffffe000, RZ, 0xc0, !PT ;  /* 0xffffe00029027812 */ /* 0x000fe200078ec0ff */
[C---:B------:R-:W-:Y:S01]  /*76b0*/  FFMA R30, R26.reuse, R17, R3 ;  /* 0x000000111a1e7223 */ /* 0x040fe20000000003 */
[----:B------:R-:W-:Y:S01]  /*76c0*/  LOP3.LUT R3, R43, 0xffffe000, RZ, 0xc0, !PT ;  /* 0xffffe0002b037812 */ /* 0x000fe200078ec0ff */
[----:B------:R-:W-:Y:S01]  /*76d0*/  FFMA R31, R26, R0, R7 ;  /* 0x000000001a1f7223 */ /* 0x000fe20000000007 */
[----:B------:R-:W-:Y:S01]  /*76e0*/  LOP3.LUT R0, R42, 0xffffe000, RZ, 0xc0, !PT ;  /* 0xffffe0002a007812 */ /* 0x000fe200078ec0ff */
[C---:B------:R-:W-:Y:S01]  /*76f0*/  FFMA R4, R26.reuse, R18, R4 ;  /* 0x000000121a047223 */ /* 0x040fe20000000004 */
[----:B------:R-:W-:Y:S01]  /*7700*/  F2FP.TF32.F32.PACK_B R29, R29 ;  /* 0x0000001dff1d723e */ /* 0x000fe200024050ff */
[----:B------:R-:W-:Y:S01]  /*7710*/  FFMA R5, R26, R2, R5 ;  /* 0x000000021a057223 */ /* 0x000fe20000000005 */
[----:B------:R-:W-:Y:S01]  /*7720*/  FMUL R11, R24, R11 ;  /* 0x0000000b180b7220 */ /* 0x000fe20000400000 */
[----:B------:R-:W-:Y:S01]  /*7730*/  F2FP.TF32.F32.PACK_B R30, R30 ;  /* 0x0000001eff1e723e */ /* 0x000fe200024050ff */
[C---:B------:R-:W-:Y:S01]  /*7740*/  FFMA R6, R26.reuse, R0, R6 ;  /* 0x000000001a067223 */ /* 0x040fe20000000006 */
[----:B------:R-:W-:Y:S01]  /*7750*/  F2FP.TF32.F32.PACK_B R31, R31 ;  /* 0x0000001fff1f723e */ /* 0x000fe200024050ff */
[----:B------:R-:W-:Y:S01]  /*7760*/  FFMA R7, R26, R3, R11 ;  /* 0x000000031a077223 */ /* 0x000fe2000000000b */
[----:B------:R-:W-:Y:S01]  /*7770*/  LOP3.LUT R2, R32, 0xffffe000, RZ, 0xc0, !PT ;  /* 0xffffe00020027812 */ /* 0x000fe200078ec0ff */
[----:B------:R-:W-:Y:S01]  /*7780*/  FMUL R15, R24, R15 ;  /* 0x0000000f180f7220 */ /* 0x000fe20000400000 */
[----:B------:R-:W-:Y:S01]  /*7790*/  LOP3.LUT R16, R33, 0xffffe000, RZ, 0xc0, !PT ;  /* 0xffffe00021107812 */ /* 0x000fe200078ec0ff */
[----:B------:R1:W-:Y:S01]  /*77a0*/  STS.128 [R70], R28 ;  /* 0x0000001c46007388 */ /* 0x0003e20000000c00 */
[----:B------:R-:W-:Y:S01]  /*77b0*/  LOP3.LUT R0, R34, 0xffffe000, RZ, 0xc0, !PT ;  /* 0xffffe00022007812 */ /* 0x000fe200078ec0ff */
[C---:B------:R-:W-:Y:S01]  /*77c0*/  FFMA R8, R26.reuse, R2, R8 ;  /* 0x000000021a087223 */ /* 0x040fe20000000008 */
[----:B------:R-:W-:Y:S01]  /*77d0*/  LOP3.LUT R2, R35, 0xffffe000, RZ, 0xc0, !PT ;  /* 0xffffe00023027812 */ /* 0x000fe200078ec0ff */
[C---:B------:R-:W-:Y:S01]  /*77e0*/  FFMA R9, R26.reuse, R16, R9 ;  /* 0x000000101a097223 */ /* 0x040fe20000000009 */
[----:B------:R-:W-:Y:S01]  /*77f0*/  F2FP.TF32.F32.PACK_B R4, R4 ;  /* 0x00000004ff04723e */ /* 0x000fe200024050ff */
[C---:B------:R-:W-:Y:S01]  /*7800*/  FFMA R10, R26.reuse, R0, R10 ;  /* 0x000000001a0a7223 */ /* 0x040fe2000000000a */
[----:B------:R-:W-:Y:S01]  /*7810*/  F2FP.TF32.F32.PACK_B R5, R5 ;  /* 0x00000005ff05723e */ /* 0x000fe200024050ff */
[----:B------:R-:W-:Y:S01]  /*7820*/  FFMA R11, R26, R2, R15 ;  /* 0x000000021a0b7223 */ /* 0x000fe2000000000f */
[----:B------:R-:W-:Y:S01]  /*7830*/  F2FP.TF32.F32.PACK_B R6, R6 ;  /* 0x00000006ff06723e */ /* 0x000fe200024050ff */
[----:B------:R-:W-:Y:S01]  /*7840*/  FMUL R19, R24, R19 ;  /* 0x0000001318137220 */ /* 0x000fe20000400000 */
[----:B------:R-:W-:Y:S02]  /*7850*/  F2FP.TF32.F32.PACK_B R7, R7 ;  /* 0x00000007ff07723e */ /* 0x000fe400024050ff */
[----:B------:R-:W-:Y:S02]  /*7860*/  LOP3.LUT R3, R36, 0xffffe000, RZ, 0xc0, !PT ;  /* 0xffffe00024037812 */ /* 0x000fe400078ec0ff */
[----:B------:R-:W-:Y:S01]  /*7870*/  LOP3.LUT R0, R37, 0xffffe000, RZ, 0xc0, !PT ;  /* 0xffffe00025007812 */ /* 0x000fe200078ec0ff */
[----:B------:R1:W-:Y:S01]  /*7880*/  STS.128 [R69+0x10], R4 ;  /* 0x0000100445007388 */ /* 0x0003e20000000c00 */
        /* <DEDUP_REMOVED lines=8> */
[----:B------:R-:W-:Y:S02]  /*7910*/  F2FP.TF32.F32.PACK_B R10, R10 ;  /* 0x0000000aff0a723e */ /* 0x000fe400024050ff */
[----:B------:R-:W-:Y:S02]  /*7920*/  F2FP.TF32.F32.PACK_B R11, R11 ;  /* 0x0000000bff0b723e */ /* 0x000fe400024050ff */
[----:B------:R-:W-:Y:S02]  /*7930*/  F2FP.TF32.F32.PACK_B R12, R12 ;  /* 0x0000000cff0c723e */ /* 0x000fe400024050ff */
[----:B------:R-:W-:Y:S01]  /*7940*/  F2FP.TF32.F32.PACK_B R13, R13 ;  /* 0x0000000dff0d723e */ /* 0x000fe200024050ff */
[----:B------:R1:W-:Y:S01]  /*7950*/  STS.128 [R68+0x20], R8 ;  /* 0x0000200844007388 */ /* 0x0003e20000000c00 */
[----:B------:R-:W-:Y:S02]  /*7960*/  F2FP.TF32.F32.PACK_B R14, R14 ;  /* 0x0000000eff0e723e */ /* 0x000fe400024050ff */
[----:B------:R-:W-:Y:S05]  /*7970*/  F2FP.TF32.F32.PACK_B R15, R15 ;  /* 0x0000000fff0f723e */ /* 0x000fea00024050ff */
[----:B------:R1:W-:Y:S01]  /*7980*/  STS.128 [R64+0x30], R12 ;  /* 0x0000300c40007388 */ /* 0x0003e20000000c00 */
[----:B------:R-:W-:Y:S01]  /*7990*/  @!PT LDS RZ, [RZ] ;  /* 0x00000000fffff984 */ /* 0x000fe20000000800 */
[----:B------:R-:W-:Y:S01]  /*79a0*/  @!PT LDS RZ, [RZ] ;  /* 0x00000000fffff984 */ /* 0x000fe20000000800 */
[----:B------:R-:W-:Y:S01]  /*79b0*/  @!PT LDS RZ, [RZ] ;  /* 0x00000000fffff984 */ /* 0x000fe20000000800 */
[----:B------:R-:W-:Y:S01]  /*79c0*/  @!PT LDS RZ, [RZ] ;  /* 0x00000000fffff984 */ /* 0x000fe20000000800 */
[----:B------:R3:W-:Y:S07]  /*79d0*/  MEMBAR.ALL.CTA ;  /* 0x0000000000007992 */ /* 0x0007ee0000008000 */
[----:B---3--:R-:W3:Y:S02]  /*79e0*/  FENCE.VIEW.ASYNC.S ;  /* 0x00000000000073c6 */ /* 0x008ee40000000000 */
[----:B---3--:R-:W-:Y:S06]  /*79f0*/  BAR.SYNC.DEFER_BLOCKING 0x1, 0x80 ;  /* 0x0042000000007b1d */ /* 0x008fec0000010000 */
[----:B------:R-:W-:Y:S05]  /*7a00*/  @P0 BRA `(.L_x_119) ;  /* 0x0000000000280947 */ /* 0x000fea0003800000 */
[----:B------:R-:W-:Y:S01]  /*7a10*/  UIADD3 UR4, UPT, UPT, UR43, 0x200, URZ ;  /* 0x000002002b047890 */ /* 0x000fe2000fffe0ff */
[----:B------:R-:W-:Y:S05]  /*7a20*/  UMOV UR51, UR60 ;  /* 0x0000003c00337c82 */ /* 0x000fea0008000000 */
[----:B------:R-:W-:Y:S01]  /*7a30*/  MOV R61, UR4 ;  /* 0x00000004003d7c02 */ /* 0x000fe20008000f00 */
[----:B------:R-:W-:Y:S03]  /*7a40*/  UIADD3 UR4, UP0, UPT, UR62, 0x680, URZ ;  /* 0x000006803e047890 */ /* 0x000fe6000ff1e0ff */
[----:B------:R-:W-:Y:S01]  /*7a50*/  R2UR UR48, R61 ;  /* 0x000000003d3072ca */ /* 0x000fe200000e0000 */
[----:B------:R-:W-:Y:S11]  /*7a60*/  UIADD3.X UR5, UPT, UPT, URZ, UR63, URZ, UP0, !UPT ;  /* 0x0000003fff057290 */ /* 0x000ff600087fe4ff */
[----:B------:R-:W-:Y:S01]  /*7a70*/  @!UPT UIADD3 URZ, UPT, UPT, URZ, URZ, URZ ;  /* 0x000000fffffff290 */ /* 0x000fe2000fffe0ff */
[----:B------:R3:W-:Y:S01]  /*7a80*/  UTMASTG.3D [UR48], [UR4] ;  /* 0x00000030040073b5 */ /* 0x0007e20008010000 */
[----:B------:R0:W-:Y:S01]  /*7a90*/  UTMACMDFLUSH ;  /* 0x00000000000079b7 */ /* 0x0001e20000000000 */
[----:B---3--:R-:W-:Y:S04]  /*7aa0*/  DEPBAR.LE SB0, 0x1 ;  /* 0x000080400000791a */ /* 0x008fe80000000000 */
.L_x_119:
[----:B------:R-:W-:Y:S05]  /*7ab0*/  BSYNC.RECONVERGENT B0 ;  /* 0x0000000000007941 */ /* 0x000fea0003800200 */
.L_x_118:
[----:B------:R-:W-:Y:S01]  /*7ac0*/  BAR.SYNC.DEFER_BLOCKING 0x1, 0x80 ;  /* 0x0042000000007b1d */ /* 0x000fe20000010000 */
[----:B------:R-:W-:Y:S01]  /*7ad0*/  ISETP.NE.AND P1, PT, R73, RZ, PT ;  /* 0x000000ff4900720c */ /* 0x000fe20003f25270 */
[----:B------:R-:W-:Y:S01]  /*7ae0*/  UISETP.NE.AND UP0, UPT, UR46, URZ, UPT ;  /* 0x000000ff2e00728c */ /* 0x000fe2000bf05270 */
[----:B------:R-:W-:Y:S11]  /*7af0*/  LEA R2, R27, UR43, 0x3 ;  /* 0x0000002b1b027c11 */ /* 0x000ff6000f8e18ff */
[----:B------:R-:W-:Y:S01]  /*7b00*/  @P1 SHF.L.U32 R3, R67, 0x1f, RZ ;  /* 0x0000001f43031819 */ /* 0x000fe200000006ff */
[----:B------:R-:W-:Y:S06]  /*7b10*/  BRA.U !UP0, `(.L_x_120) ;  /* 0x0000000108287547 */ /* 0x000fec000b800000 */
[----:B------:R-:W-:Y:S01]  /*7b20*/  R2UR UR4, R60 ;  /* 0x000000003c0472ca */ /* 0x000fe200000e0000 */
[----:B-1----:R-:W-:Y:S05]  /*7b30*/  IMAD.U32 R4, RZ, RZ, UR45 ;  /* 0x0000002dff047e24 */ /* 0x002fea000f8e00ff */
[----:B------:R-:W-:Y:S05]  /*7b40*/  @P1 LEA R4, R4, UR43, 0x3 ;  /* 0x0000002b04041c11 */ /* 0x000fea000f8e18ff */
[----:B------:R-:W-:Y:S02]  /*7b50*/  @P1 VIADD R4, R4, 0x40 ;  /* 0x0000004004041836 */ /* 0x000fe40000000000 */
[----:B------:R-:W-:Y:S01]  /*7b60*/  IMAD.U32 R0, RZ, RZ, UR4 ;  /* 0x00000004ff007e24 */ /* 0x000fe2000f8e00ff */
[----:B------:R-:W-:Y:S04]  /*7b70*/  UIADD3 UR4, UPT, UPT, UR45, 0x1, URZ ;  /* 0x000000012d047890 */ /* 0x000fe8000fffe0ff */
[----:B------:R-:W-:Y:S01]  /*7b80*/  @P1 PRMT R0, R0, 0x654, R4 ;  /* 0x0000065400001816 */ /* 0x000fe20000000004 */
[----:B------:R-:W-:Y:S03]  /*7b90*/  UISETP.NE.AND UP0, UPT, UR4, 0x4, UPT ;  /* 0x000000040400788c */ /* 0x000fe6000bf05270 */
[----:B------:R3:W-:Y:S01]  /*7ba0*/  @P1 SYNCS.ARRIVE.TRANS64.RED.A1T0 RZ, [R0+URZ], RZ ;  /* 0x000000ff00ff19a7 */ /* 0x0007e200081004ff */
[----:B------:R-:W-:Y:S07]  /*7bb0*/  USEL UR45, UR4, URZ, UP0 ;  /* 0x000000ff042d7287 */ /* 0x000fee0008000000 */
.L_x_120:
[----:B------:R-:W4:Y:S01]  /*7bc0*/  @P1 SYNCS.PHASECHK.TRANS64.TRYWAIT P0, [R2+URZ+0x20], R3 ;  /* 0x00002003020015a7 */ /* 0x000f2200080011ff */
[----:B------:R-:W-:Y:S01]  /*7bd0*/  BSSY B1, `(.L_x_121) ;  /* 0x0000016000017945 */ /* 0x000fe20003800000 */
[----:B----4-:R-:W-:Y:S03]  /*7be0*/  @P1 SEL R75, RZ, 0x1, !P0 ;  /* 0x00000001ff4b1807 */ /* 0x010fe60004000000 */
[----:B------:R-:W-:Y:S05]  /*7bf0*/  @!P1 BRA `(.L_x_122) ;  /* 0x00000000004c9947 */ /* 0x000fea0003800000 */
[----:B------:R-:W-:Y:S01]  /*7c00*/  ISETP.NE.AND P0, PT, R75, RZ, PT ;  /* 0x000000ff4b00720c */ /* 0x000fe20003f05270 */
[----:B------:R-:W-:Y:S01]  /*7c10*/  BSSY B0, `(.L_x_123) ;  /* 0x000000b000007945 */ /* 0x000fe20003800000 */
[----:B------:R-:W-:Y:S11]  /*7c20*/  ISETP.NE.AND P1, PT, R76, RZ, PT ;  /* 0x000000ff4c00720c */ /* 0x000ff60003f25270 */
[----:B------:R-:W-:Y:S02]  /*7c30*/  @!UPT UIADD3 URZ, UPT, UPT, URZ, URZ, URZ ;  /* 0x000000fffffff290 */ /* 0x000fe4000fffe0ff */
[C---:B-1----:R-:W-:Y:S01]  /*7c40*/  @P1 IMAD R6, R27.reuse, 0x2000, R70 ;  /* 0x000020001b061824 */ /* 0x042fe200078e0246 */
[C---:B------:R-:W-:Y:S01]  /*7c50*/  @P1 LEA R4, R27.reuse, R68, 0xd ;  /* 0x000000441b041211 */ /* 0x040fe200078e68ff */
[C---:B------:R-:W-:Y:S02]  /*7c60*/  @P1 IMAD R5, R27.reuse, 0x2000, R69 ;  /* 0x000020001b051824 */ /* 0x040fe400078e0245 */
[----:B------:R-:W-:Y:S01]  /*7c70*/  @P1 IMAD R3, R27, 0x2000, R64 ;  /* 0x000020001b031824 */ /* 0x000fe200078e0240 */
[----:B------:R-:W-:Y:S06]  /*7c80*/  @P0 BRA `(.L_x_124) ;  /* 0x00000000000c0947 */ /* 0x000fec0003800000 */
[----:B---3--:R-:W-:Y:S04]  /*7c90*/  SHF.L.U32 R0, R67, 0x1f, RZ ;  /* 0x0000001f43007819 */ /* 0x008fe800000006ff */
[----:B------:R-:W1:Y:S02]  /*7ca0*/  SYNCS.PHASECHK.TRANS64.TRYWAIT P0, [R2+URZ+0x20], R0 ;  /* 0x00002000020075a7 */ /* 0x000e6400080011ff */
[----:B-1----:R-:W-:Y:S05]  /*7cb0*/  @!P0 BRA `(.L_x_125) ;  /* 0x0000002800688947 */ /* 0x002fea0003800000 */
.L_x_124:
[----:B------:R-:W-:Y:S05]  /*7cc0*/  BSYNC B0 ;  /* 0x0000000000007941 */ /* 0x000fea0003800000 */
.L_x_123:
[----:B------:R-:W-:Y:S02]  /*7cd0*/  ISETP.NE.AND P0, PT, R76, RZ, PT ;  /* 0x000000ff4c00720c */ /* 0x000fe40003f05270 */
[----:B------:R-:W-:Y:S11]  /*7ce0*/  IADD3 R27, PT, PT, R27, 0x1, RZ ;  /* 0x000000011b1b7810 */ /* 0x000ff60007ffe0ff */
[----:B------:R4:W1:Y:S04]  /*7cf0*/  @P0 LDS.128 R44, [R6] ;  /* 0x00000000062c0984 */ /* 0x0008680000000c00 */
[----:B------:R4:W1:Y:S04]  /*7d00*/  @P0 LDS.128 R40, [R5+0x10] ;  /* 0x0000100005280984 */ /* 0x0008680000000c00 */
[----:B------:R4:W1:Y:S04]  /*7d10*/  @P0 LDS.128 R32, [R4+0x20] ;  /* 0x0000200004200984 */ /* 0x0008680000000c00 */
[----:B------:R4:W1:Y:S02]  /*7d20*/  @P0 LDS.128 R36, [R3+0x30] ;  /* 0x0000300003240984 */ /* 0x0008640000000c00 */
.L_x_122:
[----:B------:R-:W-:Y:S05]  /*7d30*/  BSYNC B1 ;  /* 0x0000000000017941 */ /* 0x000fea0003800000 */
.L_x_121:
[----:B-1-3--:R-:W-:Y:S05]  /*7d40*/  VIADD R0, R25, 0x10 ;  /* 0x0000001019007836 */ /* 0x00afea0000000000 */
[----:B------:R-:W-:Y:S04]  /*7d50*/  SHF.R.U32.HI R0, RZ, 0x15, R0 ;  /* 0x00000015ff007819 */ /* 0x000fe80000011600 */
[----:B------:R-:W-:Y:S11]  /*7d60*/  LOP3.LUT P0, RZ, R0, 0x3, R57, 0x48, !PT ;  /* 0x0000000300ff7812 */ /* 0x000ff60007804839 */
[----:B------:R-:W-:Y:S02]  /*7d70*/  @!UPT UIADD3 URZ, UPT, UPT, URZ, URZ, URZ ;  /* 0x000000fffffff290 */ /* 0x000fe4000fffe0ff */
[----:B------:R-:W-:Y:S05]  /*7d80*/  @!P0 BRA `(.L_x_126) ;  /* 0x0000000000408947 */ /* 0x000fea0003800000 */
[----:B------:R-:W1:Y:S01]  /*7d90*/  LDCU.64 UR8, c[0x4][0x70] ;  /* 0x01000e00ff0877ac */ /* 0x000e620008000a00 */
[----:B----4-:R-:W-:Y:S01]  /*7da0*/  MOV R3, 0x0 ;  /* 0x0000000000037802 */ /* 0x010fe20000000f00 */
[----:B------:R-:W-:Y:S02]  /*7db0*/  HFMA2 R12, -RZ, RZ, 0, 5.9604644775390625e-08 ;  /* 0x00000001ff0c7431 */ /* 0x000fe400000001ff */
[----:B------:R-:W-:Y:S02]  /*7dc0*/  IMAD.MOV.U32 R8, RZ, RZ, 0x192 ;  /* 0x00000192ff087424 */ /* 0x000fe400078e00ff */
[----:B------:R-:W-:Y:S01]  /*7dd0*/  IMAD.MOV.U32 R13, RZ, RZ, RZ ;  /* 0x000000ffff0d7224 */ /* 0x000fe200078e00ff */
[----:B------:R-:W3:Y:S01]  /*7de0*/  LDCU.64 UR6, c[0x4][0x78] ;  /* 0x01000f00ff0677ac */ /* 0x000ee20008000a00 */
[----:B------:R-:W4:Y:S01]  /*7df0*/  LDC.64 R2, c[0x4][R3] ;  /* 0x0100000003027b82 */ /* 0x000f220000000a00 */
[----:B------:R-:W5:Y:S01]  /*7e00*/  LDCU.64 UR4, c[0x4][0x10] ;  /* 0x01000200ff0477ac */ /* 0x000f620008000a00 */
[----:B-1----:R-:W-:Y:S01]  /*7e10*/  MOV R5, UR9 ;  /* 0x0000000900057c02 */ /* 0x002fe20008000f00 */
[----:B------:R-:W-:Y:S01]  /*7e20*/  IMAD.U32 R4, RZ, RZ, UR8 ;  /* 0x00000008ff047e24 */ /* 0x000fe2000f8e00ff */
[----:B---3--:R-:W-:Y:S01]  /*7e30*/  MOV R7, UR7 ;  /* 0x0000000700077c02 */ /* 0x008fe20008000f00 */
[----:B------:R-:W-:Y:S01]  /*7e40*/  IMAD.U32 R6, RZ, RZ, UR6 ;  /* 0x00000006ff067e24 */ /* 0x000fe2000f8e00ff */
[----:B-----5:R-:W-:Y:S01]  /*7e50*/  MOV R11, UR5 ;  /* 0x00000005000b7c02 */ /* 0x020fe20008000f00 */
[----:B------:R-:W-:Y:S02]  /*7e60*/  IMAD.U32 R10, RZ, RZ, UR4 ;  /* 0x00000004ff0a7e24 */ /* 0x000fe4000f8e00ff */
[----:B------:R-:W-:Y:S07]  /*7e70*/  LEPC R20, `(.L_x_126) ;  /* 0x000000001014794e */ /* 0x000fee0000000000 */
[----:B--2-4-:R-:W-:Y:S05]  /*7e80*/  CALL.ABS.NOINC R2 ;  /* 0x0000000002007343 */ /* 0x014fea0003c00000 */
.L_x_126:
[----:B------:R-:W-:Y:S01]  /*7e90*/  ISETP.NE.AND P6, PT, R73, RZ, PT ;  /* 0x000000ff4900720c */ /* 0x000fe20003fc5270 */
[----:B------:R-:W-:Y:S05]  /*7ea0*/  WARPSYNC.ALL ;  /* 0x0000000000007948 */ /* 0x000fea0003800000 */
[----:B------:R-:W-:Y:S01]  /*7eb0*/  R2UR UR4, R25 ;  /* 0x00000000190472ca */ /* 0x000fe200000e0000 */
[----:B------:R-:W-:Y:S01]  /*7ec0*/  IMAD.U32 R0, RZ, RZ, UR45 ;  /* 0x0000002dff007e24 */ /* 0x000fe2000f8e00ff */
[----:B------:R-:W-:Y:S01]  /*7ed0*/  R2UR UR5, R60 ;  /* 0x000000003c0572ca */ /* 0x000fe200000e0000 */
[----:B------:R-:W-:Y:S01]  /*7ee0*/  BSSY.RECONVERGENT B0, `(.L_x_127) ;  /* 0x000005e000007945 */ /* 0x000fe20003800200 */
[----:B------:R-:W-:Y:S02]  /*7ef0*/  LOP3.LUT R20, R44, 0xffffe000, RZ, 0xc0, !PT ;  /* 0xffffe0002c147812 */ /* 0x000fe400078ec0ff */
[----:B------:R-:W-:Y:S02]  /*7f00*/  ISETP.NE.AND P0, PT, R72, RZ, PT ;  /* 0x000000ff4800720c */ /* 0x000fe40003f05270 */
[----:B------:R-:W-:Y:S05]  /*7f10*/  @P6 LEA R0, R0, UR43, 0x3 ;  /* 0x0000002b00006c11 */ /* 0x000fea000f8e18ff */
[----:B----4-:R-:W1:Y:S01]  /*7f20*/  LDTM.x16 R4, tmem[UR4+0x10] ;  /* 0x00001004000479ee */ /* 0x010e620008240000 */
[----:B------:R-:W-:Y:S02]  /*7f30*/  @P6 VIADD R0, R0, 0x40 ;  /* 0x0000004000006836 */ /* 0x000fe40000000000 */
[----:B------:R-:W-:Y:S05]  /*7f40*/  IMAD.U32 R21, RZ, RZ, UR5 ;  /* 0x00000005ff157e24 */ /* 0x000fea000f8e00ff */
[----:B------:R-:W-:Y:S01]  /*7f50*/  @P6 PRMT R21, R21, 0x654, R0 ;  /* 0x0000065415156816 */ /* 0x000fe20000000000 */
[C---:B-1----:R-:W-:Y:S01]  /*7f60*/  FMUL R0, R24.reuse, R4 ;  /* 0x0000000418007220 */ /* 0x042fe20000400000 */
[C---:B------:R-:W-:Y:S01]  /*7f70*/  FMUL R4, R24.reuse, R8 ;  /* 0x0000000818047220 */ /* 0x040fe20000400000 */
[C---:B------:R-:W-:Y:S01]  /*7f80*/  FMUL R8, R24.reuse, R12 ;  /* 0x0000000c18087220 */ /* 0x040fe20000400000 */
[C---:B------:R-:W-:Y:S01]  /*7f90*/  FMUL R12, R24.reuse, R16 ;  /* 0x00000010180c7220 */ /* 0x040fe20000400000 */
[----:B------:R-:W-:Y:S01]  /*7fa0*/  LOP3.LUT R16, R45, 0xffffe000, RZ, 0xc0, !PT ;  /* 0xffffe0002d107812 */ /* 0x000fe200078ec0ff */
[C---:B------:R-:W-:Y:S01]  /*7fb0*/  FMUL R2, R24.reuse, R5 ;  /* 0x0000000518027220 */ /* 0x040fe20000400000 */
[C---:B------:R-:W-:Y:S01]  /*7fc0*/  FMUL R3, R24.reuse, R6 ;  /* 0x0000000618037220 */ /* 0x040fe20000400000 */
[----:B------:R-:W-:Y:S01]  /*7fd0*/  FMUL R5, R24, R9 ;  /* 0x0000000918057220 */ /* 0x000fe20000400000 */
[----:B------:R-:W-:Y:S01]  /*7fe0*/  FFMA R28, R26, R20, R0 ;  /* 0x000000141a1c7223 */ /* 0x000fe20000000000 */
[----:B------:R-:W-:Y:S01]  /*7ff0*/  LOP3.LUT R0, R46, 0xffffe000, RZ, 0xc0, !PT ;  /* 0xffffe0002e007812 */ /* 0x000fe200078ec0ff */
[C---:B------:R-:W-:Y:S01]  /*8000*/  FMUL R6, R24.reuse, R10 ;  /* 0x0000000a18067220 */ /* 0x040fe20000400000 */
[C---:B------:R-:W-:Y:S01]  /*8010*/  FMUL R9, R24.reuse, R13 ;  /* 0x0000000d18097220 */ /* 0x040fe20000400000 */
[C---:B------:R-:W-:Y:S01]  /*8020*/  FMUL R10, R24.reuse, R14 ;  /* 0x0000000e180a7220 */ /* 0x040fe20000400000 */
[----:B------:R-:W-:Y:S01]  /*8030*/  F2FP.TF32.F32.PACK_B R28, R28 ;  /* 0x0000001cff1c723e */ /* 0x000fe200024050ff */
[C---:B------:R-:W-:Y:S01]  /*8040*/  FMUL R13, R24.reuse, R17 ;  /* 0x00000011180d7220 */ /* 0x040fe20000400000 */
[----:B------:R-:W-:Y:S01]  /*8050*/  LOP3.LUT R17, R47, 0xffffe000, RZ, 0xc0, !PT ;  /* 0xffffe0002f117812 */ /* 0x000fe200078ec0ff */
[----:B------:R-:W-:Y:S01]  /*8060*/  FMUL R14, R24, R18 ;  /* 0x00000012180e7220 */ /* 0x000fe20000400000 */
[----:B------:R-:W-:Y:S01]  /*8070*/  LOP3.LUT R18, R40, 0xffffe000, RZ, 0xc0, !PT ;  /* 0xffffe00028127812 */ /* 0x000fe200078ec0ff */
[----:B------:R-:W-:Y:S01]  /*8080*/  FFMA R29, R26, R16, R2 ;  /* 0x000000101a1d7223 */ /* 0x000fe20000000002 */
[----:B------:R-:W-:Y:S01]  /*8090*/  LOP3.LUT R2, R41, 0xffffe000, RZ, 0xc0, !PT ;  /* 0xffffe00029027812 */ /* 0x000fe200078ec0ff */
[----:B------:R-:W-:Y:S01]  /*80a0*/  FMUL R7, R24, R7 ;  /* 0x0000000718077220 */ /* 0x000fe20000400000 */
[----:B------:R-:W-:Y:S01]  /*80b0*/  LOP3.LUT R16, R33, 0xffffe000, RZ, 0xc0, !PT ;  /* 0xffffe00021107812 */ /* 0x000fe200078ec0ff */
[----:B------:R-:W-:Y:S01]  /*80c0*/  FFMA R30, R26, R0, R3 ;  /* 0x000000001a1e7223 */ /* 0x000fe20000000003 */
[----:B------:R-:W-:Y:S01]  /*80d0*/  LOP3.LUT R0, R42, 0xffffe000, RZ, 0xc0, !PT ;  /* 0xffffe0002a007812 */ /* 0x000fe200078ec0ff */
[C---:B------:R-:W-:Y:S01]  /*80e0*/  FFMA R31, R26.reuse, R17, R7 ;  /* 0x000000111a1f7223 */ /* 0x040fe20000000007 */
[----:B------:R-:W-:Y:S01]  /*80f0*/  F2FP.TF32.F32.PACK_B R29, R29 ;  /* 0x0000001dff1d723e */ /* 0x000fe200024050ff */
[C---:B------:R-:W-:Y:S01]  /*8100*/  FFMA R4, R26.reuse, R18, R4 ;  /* 0x000000121a047223 */ /* 0x040fe20000000004 */
[----:B------:R-:W-:Y:S01]  /*8110*/  F2FP.TF32.F32.PACK_B R30, R30 ;  /* 0x0000001eff1e723e */ /* 0x000fe200024050ff */
[----:B------:R-:W-:Y:S01]  /*8120*/  FFMA R5, R26, R2, R5 ;  /* 0x000000021a057223 */ /* 0x000fe20000000005 */
[----:B------:R-:W-:Y:S01]  /*8130*/  LOP3.LUT R2, R43, 0xffffe000, RZ, 0xc0, !PT ;  /* 0xffffe0002b027812 */ /* 0x000fe200078ec0ff */
[----:B------:R-:W-:Y:S01]  /*8140*/  FMUL R11, R24, R11 ;  /* 0x0000000b180b7220 */ /* 0x000fe20000400000 */
[----:B------:R-:W-:Y:S01]  /*8150*/  F2FP.TF32.F32.PACK_B R31, R31 ;  /* 0x0000001fff1f723e */ /* 0x000fe200024050ff */
[----:B------:R-:W-:Y:S01]  /*8160*/  FFMA R6, R26, R0, R6 ;  /* 0x000000001a067223 */ /* 0x000fe20000000006 */
[----:B------:R-:W-:Y:S01]  /*8170*/  LOP3.LUT R3, R32, 0xffffe000, RZ, 0xc0, !PT ;  /* 0xffffe00020037812 */ /* 0x000fe200078ec0ff */
[----:B------:R-:W-:Y:S01]  /*8180*/  FFMA R7, R26, R2, R11 ;  /* 0x000000021a077223 */ /* 0x000fe2000000000b */
[----:B------:R-:W-:Y:S01]  /*8190*/  F2FP.TF32.F32.PACK_B R4, R4 ;  /* 0x00000004ff04723e */ /* 0x000fe200024050ff */
[----:B------:R1:W-:Y:S01]  /*81a0*/  STS.128 [R70+0x2000], R28 ;  /* 0x0020001c46007388 */ /* 0x0003e20000000c00 */
[----:B------:R-:W-:Y:S01]  /*81b0*/  LOP3.LUT R0, R34, 0xffffe000, RZ, 0xc0, !PT ;  /* 0xffffe00022007812 */ /* 0x000fe200078ec0ff */
[----:B------:R-:W-:Y:S01]  /*81c0*/  FMUL R15, R24, R15 ;  /* 0x0000000f180f7220 */ /* 0x000fe20000400000 */
[----:B------:R-:W-:Y:S01]  /*81d0*/  LOP3.LUT R2, R35, 0xffffe000, RZ, 0xc0, !PT ;  /* 0xffffe00023027812 */ /* 0x000fe200078ec0ff */
[C---:B------:R-:W-:Y:S01]  /*81e0*/  FFMA R8, R26.reuse, R3, R8 ;  /* 0x000000031a087223 */ /* 0x040fe20000000008 */
[----:B------:R-:W-:Y:S01]  /*81f0*/  F2FP.TF32.F32.PACK_B R5, R5 ;  /* 0x00000005ff05723e */ /* 0x000fe200024050ff */
[C---:B------:R-:W-:Y:S01]  /*8200*/  FFMA R9, R26.reuse, R16, R9 ;  /* 0x000000101a097223 */ /* 0x040fe20000000009 */
[----:B------:R-:W-:Y:S01]  /*8210*/  F2FP.TF32.F32.PACK_B R6, R6 ;  /* 0x00000006ff06723e */ /* 0x000fe200024050ff */
[C---:B------:R-:W-:Y:S01]  /*8220*/  FFMA R10, R26.reuse, R0, R10 ;  /* 0x000000001a0a7223 */ /* 0x040fe2000000000a */
[----:B------:R-:W-:Y:S01]  /*8230*/  F2FP.TF32.F32.PACK_B R7, R7 ;  /* 0x00000007ff07723e */ /* 0x000fe200024050ff */
[----:B------:R-:W-:Y:S01]  /*8240*/  FFMA R11, R26, R2, R15 ;  /* 0x000000021a0b7223 */ /* 0x000fe2000000000f */
[----:B------:R-:W-:Y:S01]  /*8250*/  LOP3.LUT R0, R36, 0xffffe000, RZ, 0xc0, !PT ;  /* 0xffffe00024007812 */ /* 0x000fe200078ec0ff */
[----:B------:R-:W-:Y:S01]  /*8260*/  FMUL R19, R24, R19 ;  /* 0x0000001318137220 */ /* 0x000fe20000400000 */
        /* <DEDUP_REMOVED lines=16> */
[----:B------:R-:W-:Y:S02]  /*8370*/  F2FP.TF32.F32.PACK_B R15, R15 ;  /* 0x0000000fff0f723e */ /* 0x000fe400024050ff */
[----:B------:R-:W-:Y:S02]  /*8380*/  LEA R0, R27, UR43, 0x3 ;  /* 0x0000002b1b007c11 */ /* 0x000fe4000f8e18ff */
[----:B------:R-:W-:Y:S01]  /*8390*/  @P6 SHF.L.U32 R2, R67, 0x1f, RZ ;  /* 0x0000001f43026819 */ /* 0x000fe200000006ff */
        /* <DEDUP_REMOVED lines=9> */
[----:B------:R-:W-:Y:S02]  /*8430*/  UIADD3 UR4, UP0, UPT, UR62, 0x680, URZ ;  /* 0x000006803e047890 */ /* 0x000fe4000ff1e0ff */
[----:B------:R-:W-:Y:S02]  /*8440*/  UIADD3 UR9, UPT, UPT, UR49, 0x10, URZ ;  /* 0x0000001031097890 */ /* 0x000fe4000fffe0ff */
[----:B------:R-:W-:Y:S02]  /*8450*/  UIADD3 UR8, UPT, UPT, UR43, 0x2200, URZ ;  /* 0x000022002b087890 */ /* 0x000fe4000fffe0ff */
[----:B------:R-:W-:Y:S01]  /*8460*/  UIADD3.X UR5, UPT, UPT, URZ, UR63, URZ, UP0, !UPT ;  /* 0x0000003fff057290 */ /* 0x000fe200087fe4ff */
[----:B------:R-:W-:Y:S01]  /*8470*/  UMOV UR10, UR50 ;  /* 0x00000032000a7c82 */ /* 0x000fe20008000000 */
[----:B------:R-:W-:Y:S07]  /*8480*/  UMOV UR11, UR60 ;  /* 0x0000003c000b7c82 */ /* 0x000fee0008000000 */
[----:B------:R3:W-:Y:S01]  /*8490*/  UTMASTG.3D [UR8], [UR4] ;  /* 0x00000008040073b5 */ /* 0x0007e20008010000 */
[----:B------:R0:W-:Y:S01]  /*84a0*/  UTMACMDFLUSH ;  /* 0x00000000000079b7 */ /* 0x0001e20000000000 */
[----:B---3--:R-:W-:Y:S04]  /*84b0*/  DEPBAR.LE SB0, 0x1 ;  /* 0x000080400000791a */ /* 0x008fe80000000000 */
.L_x_128:
[----:B------:R-:W-:Y:S05]  /*84c0*/  BSYNC.RECONVERGENT B0 ;  /* 0x0000000000007941 */ /* 0x000fea0003800200 */
.L_x_127:
[----:B------:R-:W-:Y:S01]  /*84d0*/  BAR.SYNC.DEFER_BLOCKING 0x1, 0x80 ;  /* 0x0042000000007b1d */ /* 0x000fe20000010000 */
[----:B------:R-:W-:Y:S04]  /*84e0*/  UIADD3 UR4, UPT, UPT, UR45, 0x1, URZ ;  /* 0x000000012d047890 */ /* 0x000fe8000fffe0ff */
[----:B------:R-:W-:Y:S04]  /*84f0*/  UISETP.NE.AND UP0, UPT, UR4, 0x4, UPT ;  /* 0x000000040400788c */ /* 0x000fe8000bf05270 */
[----:B------:R-:W-:Y:S01]  /*8500*/  USEL UR44, UR4, URZ, UP0 ;  /* 0x000000ff042c7287 */ /* 0x000fe20008000000 */
[----:B------:R3:W-:Y:S01]  /*8510*/  @P6 SYNCS.ARRIVE.TRANS64.RED.A1T0 RZ, [R21+URZ], RZ ;  /* 0x000000ff15ff69a7 */ /* 0x0007e200081004ff */
[----:B------:R-:W-:Y:S01]  /*8520*/  BSSY B1, `(.L_x_129) ;  /* 0x0000017000017945 */ /* 0x000fe20003800000 */
[----:B------:R-:W4:Y:S02]  /*8530*/  @P6 SYNCS.PHASECHK.TRANS64.TRYWAIT P0, [R0+URZ+0x20], R2 ;  /* 0x00002002000065a7 */ /* 0x000f2400080011ff */
[----:B----4-:R-:W-:Y:S01]  /*8540*/  @P6 SEL R75, RZ, 0x1, !P0 ;  /* 0x00000001ff4b6807 */ /* 0x010fe20004000000 */
[----:B---3--:R-:W-:Y:S06]  /*8550*/  @!P6 BRA `(.L_x_130) ;  /* 0x00000000004ce947 */ /* 0x008fec0003800000 */
        /* <DEDUP_REMOVED lines=9> */
[----:B------:R-:W-:Y:S04]  /*85f0*/  SHF.L.U32 R6, R67, 0x1f, RZ ;  /* 0x0000001f43067819 */ /* 0x000fe800000006ff */
[----:B------:R-:W1:Y:S02]  /*8600*/  SYNCS.PHASECHK.TRANS64.TRYWAIT P0, [R0+URZ+0x20], R6 ;  /* 0x00002006000075a7 */ /* 0x000e6400080011ff */
[----:B-1----:R-:W-:Y:S05]  /*8610*/  @!P0 BRA `(.L_x_133) ;  /* 0x0000002000248947 */ /* 0x002fea0003800000 */
.L_x_132:
[----:B------:R-:W-:Y:S05]  /*8620*/  BSYNC B0 ;  /* 0x0000000000007941 */ /* 0x000fea0003800000 */
.L_x_131:
[----:B------:R-:W-:Y:S02]  /*8630*/  ISETP.NE.AND P0, PT, R76, RZ, PT ;  /* 0x000000ff4c00720c */ /* 0x000fe40003f05270 */
[----:B------:R-:W-:Y:S11]  /*8640*/  IADD3 R27, PT, PT, R27, 0x1, RZ ;  /* 0x000000011b1b7810 */ /* 0x000ff60007ffe0ff */
[----:B------:R3:W4:Y:S04]  /*8650*/  @P0 LDS.128 R44, [R5] ;  /* 0x00000000052c0984 */ /* 0x0007280000000c00 */
[----:B------:R3:W1:Y:S04]  /*8660*/  @P0 LDS.128 R40, [R4+0x10] ;  /* 0x0000100004280984 */ /* 0x0006680000000c00 */
[----:B------:R3:W1:Y:S04]  /*8670*/  @P0 LDS.128 R32, [R3+0x20] ;  /* 0x0000200003200984 */ /* 0x0006680000000c00 */
[----:B------:R3:W1:Y:S02]  /*8680*/  @P0 LDS.128 R36, [R2+0x30] ;  /* 0x0000300002240984 */ /* 0x0006640000000c00 */
.L_x_130:
[----:B------:R-:W-:Y:S05]  /*8690*/  BSYNC B1 ;  /* 0x0000000000017941 */ /* 0x000fea0003800000 */
.L_x_129:
[----:B-1----:R-:W-:Y:S05]  /*86a0*/  VIADD R0, R25, 0x20 ;  /* 0x0000002019007836 */ /* 0x002fea0000000000 */
[----:B------:R-:W-:Y:S04]  /*86b0*/  SHF.R.U32.HI R0, RZ, 0x15, R0 ;  /* 0x00000015ff007819 */ /* 0x000fe80000011600 */
[----:B------:R-:W-:Y:S11]  /*86c0*/  LOP3.LUT P0, RZ, R0, 0x3, R57, 0x48, !PT ;  /* 0x0000000300ff7812 */ /* 0x000ff60007804839 */
[----:B------:R-:W-:Y:S02]  /*86d0*/  @!UPT UIADD3 URZ, UPT, UPT, URZ, URZ, URZ ;  /* 0x000000fffffff290 */ /* 0x000fe4000fffe0ff */
[----:B------:R-:W-:Y:S05]  /*86e0*/  @!P0 BRA `(.L_x_134) ;  /* 0x0000000000408947 */ /* 0x000fea0003800000 */
[----:B------:R-:W1:Y:S01]  /*86f0*/  LDCU.64 UR8, c[0x4][0x70] ;  /* 0x01000e00ff0877ac */ /* 0x000e620008000a00 */
[----:B---3--:R-:W-:Y:S01]  /*8700*/  MOV R3, 0x0 ;  /* 0x0000000000037802 */ /* 0x008fe20000000f00 */
[----:B------:R-:W-:Y:S02]  /*8710*/  HFMA2 R12, -RZ, RZ, 0, 5.9604644775390625e-08 ;  /* 0x00000001ff0c7431 */ /* 0x000fe400000001ff */
[----:B------:R-:W-:Y:S02]  /*8720*/  IMAD.MOV.U32 R8, RZ, RZ, 0x192 ;  /* 0x00000192ff087424 */ /* 0x000fe400078e00ff */
[----:B------:R-:W-:Y:S01]  /*8730*/  IMAD.MOV.U32 R13, RZ, RZ, RZ ;  /* 0x000000ffff0d7224 */ /* 0x000fe200078e00ff */
[----:B------:R-:W3:Y:S01]  /*8740*/  LDCU.64 UR6, c[0x4][0x78] ;  /* 0x01000f00ff0677ac */ /* 0x000ee20008000a00 */
[----:B------:R-:W2:Y:S01]  /*8750*/  LDC.64 R2, c[0x4][R3] ;  /* 0x0100000003027b82 */ /* 0x000ea20000000a00 */
        /* <DEDUP_REMOVED lines=9> */
.L_x_134:
[----:B------:R-:W-:Y:S01]  /*87f0*/  ISETP.NE.AND P6, PT, R73, RZ, PT ;  /* 0x000000ff4900720c */ /* 0x000fe20003fc5270 */
[----:B------:R-:W-:Y:S05]  /*8800*/  WARPSYNC.ALL ;  /* 0x0000000000007948 */ /* 0x000fea0003800000 */
[----:B------:R-:W-:Y:S01]  /*8810*/  R2UR UR4, R25 ;  /* 0x00000000190472ca */ /* 0x000fe200000e0000 */
[----:B------:R-:W-:Y:S01]  /*8820*/  IMAD.U32 R0, RZ, RZ, UR44 ;  /* 0x0000002cff007e24 */ /* 0x000fe2000f8e00ff */
[----:B------:R-:W-:Y:S01]  /*8830*/  R2UR UR5, R60 ;  /* 0x000000003c0572ca */ /* 0x000fe200000e0000 */
[----:B------:R-:W-:Y:S01]  /*8840*/  BSSY.RECONVERGENT B0, `(.L_x_135) ;  /* 0x000005e000007945 */ /* 0x000fe20003800200 */
[----:B----4-:R-:W-:Y:S02]  /*8850*/  LOP3.LUT R20, R44, 0xffffe000, RZ, 0xc0, !PT ;  /* 0xffffe0002c147812 */ /* 0x010fe400078ec0ff */
[----:B------:R-:W-:Y:S02]  /*8860*/  ISETP.NE.AND P0, PT, R72, RZ, PT ;  /* 0x000000ff4800720c */ /* 0x000fe40003f05270 */
[----:B------:R-:W-:Y:S05]  /*8870*/  @P6 LEA R0, R0, UR43, 0x3 ;  /* 0x0000002b00006c11 */ /* 0x000fea000f8e18ff */
[----:B---3--:R-:W1:Y:S01]  /*8880*/  LDTM.x16 R4, tmem[UR4+0x20] ;  /* 0x00002004000479ee */ /* 0x008e620008240000 */
        /* <DEDUP_REMOVED lines=89> */
.L_x_136:
[----:B------:R-:W-:Y:S05]  /*8e20*/  BSYNC.RECONVERGENT B0 ;  /* 0x0000000000007941 */ /* 0x000fea0003800200 */
.L_x_135:
        /* <DEDUP_REMOVED lines=21> */
.L_x_140:
[----:B------:R-:W-:Y:S05]  /*8f80*/  BSYNC B0 ;  /* 0x0000000000007941 */ /* 0x000fea0003800000 */
.L_x_139:
[----:B------:R-:W-:Y:S11]  /*8f90*/  ISETP.NE.AND P0, PT, R76, RZ, PT ;  /* 0x000000ff4c00720c */ /* 0x000ff60003f05270 */
[----:B------:R-:W-:Y:S02]  /*8fa0*/  @!UPT UIADD3 URZ, UPT, UPT, URZ, URZ, URZ ;  /* 0x000000fffffff290 */ /* 0x000fe4000fffe0ff */
[----:B------:R3:W4:Y:S04]  /*8fb0*/  @P0 LDS.128 R44, [R4] ;  /* 0x00000000042c0984 */ /* 0x0007280000000c00 */
[----:B------:R3:W1:Y:S04]  /*8fc0*/  @P0 LDS.128 R40, [R3+0x10] ;  /* 0x0000100003280984 */ /* 0x0006680000000c00 */
[----:B------:R3:W1:Y:S04]  /*8fd0*/  @P0 LDS.128 R32, [R2+0x20] ;  /* 0x0000200002200984 */ /* 0x0006680000000c00 */
[----:B------:R3:W1:Y:S02]  /*8fe0*/  @P0 LDS.128 R36, [R27+0x30] ;  /* 0x000030001b240984 */ /* 0x0006640000000c00 */
.L_x_138:
[----:B------:R-:W-:Y:S05]  /*8ff0*/  BSYNC B1 ;  /* 0x0000000000017941 */ /* 0x000fea0003800000 */
.L_x_137:
        /* <DEDUP_REMOVED lines=21> */
.L_x_142:
[----:B------:R-:W-:Y:S01]  /*9150*/  ISETP.NE.AND P0, PT, R72, RZ, PT ;  /* 0x000000ff4800720c */ /* 0x000fe20003f05270 */
[----:B------:R-:W-:Y:S05]  /*9160*/  WARPSYNC.ALL ;  /* 0x0000000000007948 */ /* 0x000fea0003800000 */
[----:B------:R-:W-:Y:S01]  /*9170*/  R2UR UR4, R25 ;  /* 0x00000000190472ca */ /* 0x000fe200000e0000 */
[----:B------:R-:W-:Y:S01]  /*9180*/  VIADD R74, R74, 0xb0 ;  /* 0x000000b04a4a7836 */ /* 0x000fe20000000000 */
[----:B----4-:R-:W-:Y:S01]  /*9190*/  LOP3.LUT R0, R44, 0xffffe000, RZ, 0xc0, !PT ;  /* 0xffffe0002c007812 */ /* 0x010fe200078ec0ff */
[----:B------:R-:W-:Y:S01]  /*91a0*/  BSSY.RECONVERGENT B0, `(.L_x_143) ;  /* 0x0000059000007945 */ /* 0x000fe20003800200 */
[----:B---3--:R-:W-:Y:S02]  /*91b0*/  LOP3.LUT R2, R45, 0xffffe000, RZ, 0xc0, !PT ;  /* 0xffffe0002d027812 */ /* 0x008fe400078ec0ff */
[----:B------:R-:W-:Y:S02]  /*91c0*/  LOP3.LUT R3, R46, 0xffffe000, RZ, 0xc0, !PT ;  /* 0xffffe0002e037812 */ /* 0x000fe400078ec0ff */
[----:B------:R-:W-:Y:S02]  /*91d0*/  LOP3.LUT R20, R47, 0xffffe000, RZ, 0xc0, !PT ;  /* 0xffffe0002f147812 */ /* 0x000fe400078ec0ff */
[----:B------:R-:W-:Y:S02]  /*91e0*/  LOP3.LUT R21, R40, 0xffffe000, RZ, 0xc0, !PT ;  /* 0xffffe00028157812 */ /* 0x000fe400078ec0ff */
[----:B------:R-:W-:Y:S01]  /*91f0*/  LOP3.LUT R25, R41, 0xffffe000, RZ, 0xc0, !PT ;  /* 0xffffe00029197812 */ /* 0x000fe200078ec0ff */
[----:B------:R-:W1:Y:S01]  /*9200*/  LDTM.x16 R4, tmem[UR4+0x30] ;  /* 0x00003004000479ee */ /* 0x000e620008240000 */
[----:B------:R-:W-:Y:S01]  /*9210*/  LOP3.LUT R27, R42, 0xffffe000, RZ, 0xc0, !PT ;  /* 0xffffe0002a1b7812 */ /* 0x000fe200078ec0ff */
[----:B------:R-:W-:Y:S01]  /*9220*/  NOP ;  /* 0x0000000000007918 */ /* 0x000fe20000000000 */
[----:B------:R-:W-:Y:S02]  /*9230*/  LOP3.LUT R28, R43, 0xffffe000, RZ, 0xc0, !PT ;  /* 0xffffe0002b1c7812 */ /* 0x000fe400078ec0ff */
[----:B------:R-:W-:Y:S02]  /*9240*/  LOP3.LUT R74, R74, 0xfefffff8, RZ, 0xc0, !PT ;  /* 0xfefffff84a4a7812 */ /* 0x000fe400078ec0ff */
[----:B------:R-:W-:Y:S02]  /*9250*/  LOP3.LUT R29, R32, 0xffffe000, RZ, 0xc0, !PT ;  /* 0xffffe000201d7812 */ /* 0x000fe400078ec0ff */
[----:B------:R-:W-:Y:S01]  /*9260*/  LOP3.LUT R30, R33, 0xffffe000, RZ, 0xc0, !PT ;  /* 0xffffe000211e7812 */ /* 0x000fe200078ec0ff */
[----:B-1----:R1:W-:Y:S01]  /*9270*/  SYNCS.ARRIVE.TRANS64.RED.A1T0 RZ, [R74+URZ], RZ ;  /* 0x000000ff4aff79a7 */ /* 0x0023e200081004ff */
[----:B------:R-:W-:Y:S02]  /*9280*/  LOP3.LUT R31, R34, 0xffffe000, RZ, 0xc0, !PT ;  /* 0xffffe000221f7812 */ /* 0x000fe400078ec0ff */
[----:B------:R-:W-:Y:S02]  /*9290*/  LOP3.LUT R32, R35, 0xffffe000, RZ, 0xc0, !PT ;  /* 0xffffe00023207812 */ /* 0x000fe400078ec0ff */
[----:B------:R-:W-:Y:S02]  /*92a0*/  LOP3.LUT R33, R36, 0xffffe000, RZ, 0xc0, !PT ;  /* 0xffffe00024217812 */ /* 0x000fe400078ec0ff */
[----:B------:R-:W-:Y:S02]  /*92b0*/  LOP3.LUT R34, R37, 0xffffe000, RZ, 0xc0, !PT ;  /* 0xffffe00025227812 */ /* 0x000fe400078ec0ff */
[----:B------:R-:W-:Y:S02]  /*92c0*/  LOP3.LUT R35, R38, 0xffffe000, RZ, 0xc0, !PT ;  /* 0xffffe00026237812 */ /* 0x000fe400078ec0ff */
[----:B------:R-:W-:Y:S01]  /*92d0*/  LOP3.LUT R36, R39, 0xffffe000, RZ, 0xc0, !PT ;  /* 0xffffe00027247812 */ /* 0x000fe200078ec0ff */
[C---:B------:R-:W-:Y:S01]  /*92e0*/  FMUL R4, R24.reuse, R4 ;  /* 0x0000000418047220 */ /* 0x040fe20000400000 */
[C---:B------:R-:W-:Y:S01]  /*92f0*/  FMUL R5, R24.reuse, R5 ;  /* 0x0000000518057220 */ /* 0x040fe20000400000 */
[C---:B------:R-:W-:Y:S01]  /*9300*/  FMUL R6, R24.reuse, R6 ;  /* 0x0000000618067220 */ /* 0x040fe20000400000 */
[----:B------:R-:W-:Y:S01]  /*9310*/  FMUL R7, R24, R7 ;  /* 0x0000000718077220 */ /* 0x000fe20000400000 */
[C---:B------:R-:W-:Y:S01]  /*9320*/  FFMA R4, R26.reuse, R0, R4 ;  /* 0x000000001a047223 */ /* 0x040fe20000000004 */
[C---:B------:R-:W-:Y:S01]  /*9330*/  FFMA R5, R26.reuse, R2, R5 ;  /* 0x000000021a057223 */ /* 0x040fe20000000005 */
[C---:B------:R-:W-:Y:S01]  /*9340*/  FFMA R6, R26.reuse, R3, R6 ;  /* 0x000000031a067223 */ /* 0x040fe20000000006 */
[----:B------:R-:W-:Y:S01]  /*9350*/  FFMA R7, R26, R20, R7 ;  /* 0x000000141a077223 */ /* 0x000fe20000000007 */
[C---:B------:R-:W-:Y:S01]  /*9360*/  FMUL R8, R24.reuse, R8 ;  /* 0x0000000818087220 */ /* 0x040fe20000400000 */
[C---:B------:R-:W-:Y:S01]  /*9370*/  FMUL R9, R24.reuse, R9 ;  /* 0x0000000918097220 */ /* 0x040fe20000400000 */
[C---:B------:R-:W-:Y:S01]  /*9380*/  FMUL R10, R24.reuse, R10 ;  /* 0x0000000a180a7220 */ /* 0x040fe20000400000 */
[----:B------:R-:W-:Y:S01]  /*9390*/  FMUL R11, R24, R11 ;  /* 0x0000000b180b7220 */ /* 0x000fe20000400000 */
[----:B------:R-:W-:Y:S01]  /*93a0*/  F2FP.TF32.F32.PACK_B R4, R4 ;  /* 0x00000004ff04723e */ /* 0x000fe200024050ff */
[C---:B------:R-:W-:Y:S01]  /*93b0*/  FFMA R8, R26.reuse, R21, R8 ;  /* 0x000000151a087223 */ /* 0x040fe20000000008 */
[----:B------:R-:W-:Y:S01]  /*93c0*/  F2FP.TF32.F32.PACK_B R5, R5 ;  /* 0x00000005ff05723e */ /* 0x000fe200024050ff */
[C---:B------:R-:W-:Y:S01]  /*93d0*/  FFMA R9, R26.reuse, R25, R9 ;  /* 0x000000191a097223 */ /* 0x040fe20000000009 */
[----:B------:R-:W-:Y:S01]  /*93e0*/  F2FP.TF32.F32.PACK_B R6, R6 ;  /* 0x00000006ff06723e */ /* 0x000fe200024050ff */
[C---:B------:R-:W-:Y:S01]  /*93f0*/  FFMA R10, R26.reuse, R27, R10 ;  /* 0x0000001b1a0a7223 */ /* 0x040fe2000000000a */
[----:B------:R-:W-:Y:S01]  /*9400*/  F2FP.TF32.F32.PACK_B R7, R7 ;  /* 0x00000007ff07723e */ /* 0x000fe200024050ff */
[----:B------:R-:W-:Y:S01]  /*9410*/  FFMA R11, R26, R28, R11 ;  /* 0x0000001c1a0b7223 */ /* 0x000fe2000000000b */
[C---:B------:R-:W-:Y:S01]  /*9420*/  FMUL R12, R24.reuse, R12 ;  /* 0x0000000c180c7220 */ /* 0x040fe20000400000 */
[----:B------:R-:W-:Y:S01]  /*9430*/  F2FP.TF32.F32.PACK_B R8, R8 ;  /* 0x00000008ff08723e */ /* 0x000fe200024050ff */
[C---:B------:R-:W-:Y:S01]  /*9440*/  FMUL R13, R24.reuse, R13 ;  /* 0x0000000d180d7220 */ /* 0x040fe20000400000 */
[----:B------:R1:W-:Y:S01]  /*9450*/  STS.128 [R70+0x6000], R4 ;  /* 0x0060000446007388 */ /* 0x0003e20000000c00 */
        /* <DEDUP_REMOVED lines=8> */
[----:B------:R-:W-:Y:S01]  /*94e0*/  FFMA R15, R26, R32, R15 ;  /* 0x000000201a0f7223 */ /* 0x000fe2000000000f */
[C---:B------:R-:W-:Y:S01]  /*94f0*/  FMUL R16, R24.reuse, R16 ;  /* 0x0000001018107220 */ /* 0x040fe20000400000 */
[----:B------:R-:W-:Y:S01]  /*9500*/  F2FP.TF32.F32.PACK_B R12, R12 ;  /* 0x0000000cff0c723e */ /* 0x000fe200024050ff */
[----:B------:R1:W-:Y:S01]  /*9510*/  STS.128 [R69+0x6010], R8 ;  /* 0x0060100845007388 */ /* 0x0003e20000000c00 */
        /* <DEDUP_REMOVED lines=10> */
[----:B------:R-:W-:Y:S02]  /*95c0*/  F2FP.TF32.F32.PACK_B R16, R16 ;  /* 0x00000010ff10723e */ /* 0x000fe400024050ff */
[----:B------:R1:W-:Y:S01]  /*95d0*/  STS.128 [R68+0x6020], R12 ;  /* 0x0060200c44007388 */ /* 0x0003e20000000c00 */
[----:B------:R-:W-:Y:S02]  /*95e0*/  F2FP.TF32.F32.PACK_B R17, R17 ;  /* 0x00000011ff11723e */ /* 0x000fe400024050ff */
        /* <DEDUP_REMOVED lines=20> */
.L_x_144:
[----:B------:R-:W-:Y:S05]  /*9730*/  BSYNC.RECONVERGENT B0 ;  /* 0x0000000000007941 */ /* 0x000fea0003800200 */
.L_x_143:
[----:B------:R-:W-:Y:S01]  /*9740*/  BAR.SYNC.DEFER_BLOCKING 0x1, 0x80 ;  /* 0x0042000000007b1d */ /* 0x000fe20000010000 */
[----:B------:R-:W-:Y:S01]  /*9750*/  UISETP.NE.AND UP0, UPT, UR46, -0x4, UPT ;  /* 0xfffffffc2e00788c */ /* 0x000fe2000bf05270 */
[----:B------:R-:W-:Y:S08]  /*9760*/  IADD3 R22, PT, PT, R22, 0x1, RZ ;  /* 0x0000000116167810 */ /* 0x000ff00007ffe0ff */
[----:B------:R-:W-:Y:S05]  /*9770*/  BRA.U !UP0, `(.L_x_145) ;  /* 0x00000001082c7547 */ /* 0x000fea000b800000 */
[----:B------:R-:W-:Y:S01]  /*9780*/  ISETP.NE.AND P0, PT, R73, RZ, PT ;  /* 0x000000ff4900720c */ /* 0x000fe20003f05270 */
[----:B------:R-:W-:Y:S01]  /*9790*/  IMAD.U32 R2, RZ, RZ, UR45 ;  /* 0x0000002dff027e24 */ /* 0x000fe2000f8e00ff */
[----:B------:R-:W-:Y:S11]  /*97a0*/  R2UR UR4, R60 ;  /* 0x000000003c0472ca */ /* 0x000ff600000e0000 */
[----:B------:R-:W-:Y:S02]  /*97b0*/  @P0 LEA R2, R2, UR43, 0x3 ;  /* 0x0000002b02020c11 */ /* 0x000fe4000f8e18ff */
[----:B------:R-:W-:Y:S01]  /*97c0*/  IMAD.U32 R0, RZ, RZ, UR4 ;  /* 0x00000004ff007e24 */ /* 0x000fe2000f8e00ff */
[----:B------:R-:W-:Y:S02]  /*97d0*/  UIADD3 UR4, UPT, UPT, UR45, 0x1, URZ ;  /* 0x000000012d047890 */ /* 0x000fe4000fffe0ff */
[----:B------:R-:W-:Y:S02]  /*97e0*/  @P0 VIADD R2, R2, 0x40 ;  /* 0x0000004002020836 */ /* 0x000fe40000000000 */
[----:B------:R-:W-:Y:S03]  /*97f0*/  UISETP.NE.AND UP0, UPT, UR4, 0x4, UPT ;  /* 0x000000040400788c */ /* 0x000fe6000bf05270 */
[----:B------:R-:W-:Y:S01]  /*9800*/  @P0 PRMT R0, R0, 0x654, R2 ;  /* 0x0000065400000816 */ /* 0x000fe20000000002 */
[----:B------:R-:W-:Y:S03]  /*9810*/  USEL UR45, UR4, URZ, UP0 ;  /* 0x000000ff042d7287 */ /* 0x000fe60008000000 */
[----:B------:R3:W-:Y:S09]  /*9820*/  @P0 SYNCS.ARRIVE.TRANS64.RED.A1T0 RZ, [R0+URZ], RZ ;  /* 0x000000ff00ff09a7 */ /* 0x0007f200081004ff */
.L_x_145:
[----:B------:R-:W-:Y:S01]  /*9830*/  R2UR UR5, R58 ;  /* 0x000000003a0572ca */ /* 0x000fe200000e0000 */
[----:B------:R-:W-:Y:S01]  /*9840*/  UISETP.NE.AND UP0, UPT, UR61, URZ, UPT ;  /* 0x000000ff3d00728c */ /* 0x000fe2000bf05270 */
[----:B------:R-:W-:Y:S01]  /*9850*/  R2UR UR4, R59 ;  /* 0x000000003b0472ca */ /* 0x000fe200000e0000 */
[----:B------:R-:W-:Y:S01]  /*9860*/  UIADD3 UR46, UPT, UPT, UR46, 0x4, URZ ;  /* 0x000000042e2e7890 */ /* 0x000fe2000fffe0ff */
[----:B------:R-:W-:Y:S01]  /*9870*/  ISETP.NE.AND P0, PT, R63, 0x2, PT ;  /* 0x000000023f00780c */ /* 0x000fe20003f05270 */
[----:B------:R-:W-:Y:S01]  /*9880*/  UMOV UR60, UR59 ;  /* 0x0000003b003c7c82 */ /* 0x000fe20008000000 */
[----:B------:R-:W-:Y:S02]  /*9890*/  ISETP.NE.AND P1, PT, R22, 0x4, PT ;  /* 0x000000041600780c */ /* 0x000fe40003f25270 */
[----:B------:R-:W-:Y:S02]  /*98a0*/  SEL R2, RZ, 0x1, P0 ;  /* 0x00000001ff027807 */ /* 0x000fe40000000000 */
[----:B---3--:R-:W-:Y:S02]  /*98b0*/  SEL R0, RZ, 0x1, P1 ;  /* 0x00000001ff007807 */ /* 0x008fe40000800000 */
[----:B------:R-:W-:Y:S01]  /*98c0*/  LOP3.LUT R65, R65, R2, RZ, 0x3c, !PT ;  /* 0x0000000241417212 */ /* 0x000fe200078e3cff */
[----:B------:R-:W-:Y:S01]  /*98d0*/  UIADD3 UR20, UPT, UPT, UR36, UR5, URZ ;  /* 0x0000000524147290 */ /* 0x000fe2000fffe0ff */
[----:B------:R-:W-:Y:S01]  /*98e0*/  LOP3.LUT R66, R66, R0, RZ, 0x3c, !PT ;  /* 0x0000000042427212 */ /* 0x000fe200078e3cff */
[----:B------:R-:W-:Y:S01]  /*98f0*/  UIADD3 UR16, UPT, UPT, UR37, UR4, URZ ;  /* 0x0000000425107290 */ /* 0x000fe2000fffe0ff */
[----:B------:R-:W-:Y:S02]  /*9900*/  SEL R63, R63, RZ, P0 ;  /* 0x000000ff3f3f7207 */ /* 0x000fe40000000000 */
[----:B------:R-:W-:Y:S01]  /*9910*/  SEL R22, R22, RZ, P1 ;  /* 0x000000ff16167207 */ /* 0x000fe20000800000 */
[----:B------:R-:W-:Y:S08]  /*9920*/  BRA.U UP0, `(.L_x_146) ;  /* 0xffffffc900f47547 */ /* 0x000ff0000b83ffff */
[----:B------:R-:W3:Y:S01]  /*9930*/  LDCU.64 UR4, c[0x0][0x888] ;  /* 0x00011100ff0477ac */ /* 0x000ee20008000a00 */
[----:B------:R-:W4:Y:S01]  /*9940*/  LDCU.64 UR6, c[0x0][0x890] ;  /* 0x00011200ff0677ac */ /* 0x000f220008000a00 */
[----:B---3--:R-:W-:Y:S02]  /*9950*/  ISETP.NE.U32.AND P2, PT, RZ, UR4, PT ;  /* 0x00000004ff007c0c */ /* 0x008fe4000bf45070 */
[----:B----4-:R-:W-:Y:S02]  /*9960*/  ISETP.NE.U32.AND P1, PT, RZ, UR6, PT ;  /* 0x00000006ff007c0c */ /* 0x010fe4000bf25070 */
[----:B------:R-:W-:Y:S02]  /*9970*/  ISETP.NE.AND.EX P2, PT, RZ, UR5, PT, P2 ;  /* 0x00000005ff007c0c */ /* 0x000fe4000bf45320 */
[----:B------:R-:W-:-:S13]  /*9980*/  ISETP.NE.AND.EX P0, PT, RZ, UR7, PT, P1 ;  /* 0x00000007ff007c0c */ /* 0x000fda000bf05310 */
[----:B------:R-:W-:Y:S05]  /*9990*/  @P2 BRA P0, `(.L_x_147) ;  /* 0x00000000003c2947 */ /* 0x000fea0000000000 */
[----:B------:R-:W-:-:S13]  /*99a0*/  ISETP.NE.AND.EX P1, PT, RZ, UR7, PT, P1 ;  /* 0x00000007ff007c0c */ /* 0x000fda000bf25310 */
[----:B------:R-:W-:Y:S05]  /*99b0*/  @P1 BRA `(.L_x_148) ;  /* 0x00000000000c1947 */ /* 0x000fea0003800000 */
[----:B------:R-:W-:-:S13]  /*99c0*/  FSETP.NEU.AND P0, PT, R26, RZ, PT ;  /* 0x000000ff1a00720b */ /* 0x000fda0003f0d000 */
[----:B------:R-:W-:Y:S05]  /*99d0*/  @!P0 EXIT ;  /* 0x000000000000894d */ /* 0x000fea0003800000 */
[----:B------:R-:W-:Y:S05]  /*99e0*/  BRA `(.L_x_147) ;  /* 0x0000000000287947 */ /* 0x000fea0003800000 */
.L_x_148:
[----:B------:R-:W-:Y:S01]  /*99f0*/  ISETP.NE.AND P0, PT, R62, RZ, PT ;  /* 0x000000ff3e00720c */ /* 0x000fe20003f05270 */
[----:B------:R-:W-:-:S12]  /*9a00*/  BSSY.RECONVERGENT B0, `(.L_x_147) ;  /* 0x0000008000007945 */ /* 0x000fd80003800200 */
[----:B------:R-:W-:Y:S05]  /*9a10*/  @P0 BRA `(.L_x_149) ;  /* 0x0000000000100947 */ /* 0x000fea0003800000 */
[----:B------:R-:W-:-:S04]  /*9a20*/  ISETP.NE.U32.AND P0, PT, RZ, UR4, PT ;  /* 0x00000004ff007c0c */ /* 0x000fc8000bf05070 */
[----:B------:R-:W-:-:S13]  /*9a30*/  ISETP.NE.AND.EX P0, PT, RZ, UR5, PT, P0 ;  /* 0x00000005ff007c0c */ /* 0x000fda000bf05300 */
[----:B------:R-:W-:Y:S05]  /*9a40*/  @!P0 EXIT ;  /* 0x000000000000894d */ /* 0x000fea0003800000 */
[----:B------:R-:W-:Y:S05]  /*9a50*/  BRA `(.L_x_150) ;  /* 0x0000000000087947 */ /* 0x000fea0003800000 */
.L_x_149:
[----:B------:R-:W-:-:S13]  /*9a60*/  FSETP.NEU.AND P0, PT, R26, RZ, PT ;  /* 0x000000ff1a00720b */ /* 0x000fda0003f0d000 */
[----:B------:R-:W-:Y:S05]  /*9a70*/  @!P0 EXIT ;  /* 0x000000000000894d */ /* 0x000fea0003800000 */
.L_x_150:
[----:B------:R-:W-:Y:S05]  /*9a80*/  BSYNC.RECONVERGENT B0 ;  /* 0x0000000000007941 */ /* 0x000fea0003800200 */
.L_x_147:
[----:B------:R-:W-:Y:S01]  /*9a90*/  R2UR UR7, R60 ;  /* 0x000000003c0772ca */ /* 0x000fe200000e0000 */
[----:B------:R-:W-:Y:S01]  /*9aa0*/  ULEA UR6, UR45, UR43, 0x3 ;  /* 0x0000002b2d067291 */ /* 0x000fe2000f8e18ff */
[----:B------:R-:W-:-:S04]  /*9ab0*/  DEPBAR.LE SB0, 0x0 ;  /* 0x000080000000791a */ /* 0x000fc80000000000 */
[----:B------:R-:W-:-:S07]  /*9ac0*/  UIADD3 UR6, UPT, UPT, UR6, 0x40, URZ ;  /* 0x0000004006067890 */ /* 0x000fce000fffe0ff */
[----:B------:R-:W-:-:S09]  /*9ad0*/  UPRMT UR6, UR7, 0x654, UR6 ;  /* 0x0000065407067896 */ /* 0x000fd20008000006 */
[----:B------:R-:W-:Y:S01]  /*9ae0*/  SYNCS.ARRIVE.TRANS64.RED.A1T0 RZ, [UR6], RZ ;  /* 0x000000ffffff79a7 */ /* 0x000fe20008100406 */
[----:B------:R-:W-:Y:S05]  /*9af0*/  EXIT ;  /* 0x000000000000794d */ /* 0x000fea0003800000 */
.L_x_24:
[----:B--2---:R2:W3:Y:S02]  /*9b00*/  SYNCS.PHASECHK.TRANS64.TRYWAIT P0, [R0+URZ+0xe0], R2 ;  /* 0x0000e002000075a7 */ /* 0x0044e400080011ff */
[----:B---3--:R-:W-:Y:S05]  /*9b10*/  @!P0 NANOSLEEP.SYNCS 0x989680 ;  /* 0x009896800000895d */ /* 0x008fea0003900000 */
[----:B------:R-:W3:Y:S02]  /*9b20*/  @!P0 SYNCS.PHASECHK.TRANS64 P0, [R0+URZ+0xe0], R2 ;  /* 0x0000e002000085a7 */ /* 0x000ee400080010ff */
[----:B---3--:R-:W-:Y:S05]  /*9b30*/  @!P0 BRA `(.L_x_24) ;  /* 0xfffffffc00f08947 */ /* 0x008fea000383ffff */
[----:B------:R-:W-:Y:S05]  /*9b40*/  BRA `(.L_x_151) ;  /* 0xffffff8000507947 */ /* 0x000fea000383ffff */
.L_x_27:
[----:B--2---:R-:W-:-:S07]  /*9b50*/  MOV R0, UR6 ;  /* 0x0000000600007c02 */ /* 0x004fce0008000f00 */
.L_x_152:
[----:B--2---:R2:W3:Y:S02]  /*9b60*/  SYNCS.PHASECHK.TRANS64.TRYWAIT P0, [R0+URZ+0x10], R3 ;  /* 0x00001003000075a7 */ /* 0x0044e400080011ff */
[----:B---3--:R-:W-:Y:S05]  /*9b70*/  @!P0 NANOSLEEP.SYNCS 0x989680 ;  /* 0x009896800000895d */ /* 0x008fea0003900000 */
[----:B------:R-:W3:Y:S02]  /*9b80*/  @!P0 SYNCS.PHASECHK.TRANS64 P0, [R0+URZ+0x10], R3 ;  /* 0x00001003000085a7 */ /* 0x000ee400080010ff */
[----:B---3--:R-:W-:Y:S05]  /*9b90*/  @!P0 BRA `(.L_x_152) ;  /* 0xfffffffc00f08947 */ /* 0x008fea000383ffff */
[----:B------:R-:W-:Y:S05]  /*9ba0*/  BRA `(.L_x_26) ;  /* 0xffffff8000ac7947 */ /* 0x000fea000383ffff */
.L_x_36:
[----:B-1----:R-:W-:-:S07]  /*9bb0*/  MOV R0, UR6 ;  /* 0x0000000600007c02 */ /* 0x002fce0008000f00 */
.L_x_153:
[----:B-1----:R1:W2:Y:S02]  /*9bc0*/  SYNCS.PHASECHK.TRANS64.TRYWAIT P0, [R0+URZ+0x10], R3 ;  /* 0x00001003000075a7 */ /* 0x0022a400080011ff */
[----:B--2---:R-:W-:Y:S05]  /*9bd0*/  @!P0 NANOSLEEP.SYNCS 0x989680 ;  /* 0x009896800000895d */ /* 0x004fea0003900000 */
[----:B------:R-:W2:Y:S02]  /*9be0*/  @!P0 SYNCS.PHASECHK.TRANS64 P0, [R0+URZ+0x10], R3 ;  /* 0x00001003000085a7 */ /* 0x000ea400080010ff */
[----:B--2---:R-:W-:Y:S05]  /*9bf0*/  @!P0 BRA `(.L_x_153) ;  /* 0xfffffffc00f08947 */ /* 0x004fea000383ffff */
[----:B------:R-:W-:Y:S05]  /*9c00*/  BRA `(.L_x_35) ;  /* 0xffffff8800147947 */ /* 0x000fea000383ffff */
.L_x_43:
[----:B-1----:R1:W4:Y:S02]  /*9c10*/  SYNCS.PHASECHK.TRANS64.TRYWAIT P0, [R3+URZ+0x70], R0 ;  /* 0x00007000030075a7 */ /* 0x00232400080011ff */
[----:B----4-:R-:W-:Y:S05]  /*9c20*/  @!P0 NANOSLEEP.SYNCS 0x989680 ;  /* 0x009896800000895d */ /* 0x010fea0003900000 */
[----:B------:R-:W4:Y:S02]  /*9c30*/  @!P0 SYNCS.PHASECHK.TRANS64 P0, [R3+URZ+0x70], R0 ;  /* 0x00007000030085a7 */ /* 0x000f2400080010ff */
[----:B----4-:R-:W-:Y:S05]  /*9c40*/  @!P0 BRA `(.L_x_43) ;  /* 0xfffffffc00f08947 */ /* 0x010fea000383ffff */
[----:B------:R-:W-:Y:S05]  /*9c50*/  BRA `(.L_x_154) ;  /* 0xffffff8c005c7947 */ /* 0x000fea000383ffff */
.L_x_47:
[----:B------:R-:W-:-:S07]  /*9c60*/  MOV R0, UR4 ;  /* 0x0000000400007c02 */ /* 0x000fce0008000f00 */
.L_x_155:
[----:B-1----:R1:W2:Y:S02]  /*9c70*/  SYNCS.PHASECHK.TRANS64.TRYWAIT P0, [R0+URZ], R2 ;  /* 0x00000002000075a7 */ /* 0x0022a400080011ff */
[----:B--2---:R-:W-:Y:S05]  /*9c80*/  @!P0 NANOSLEEP.SYNCS 0x989680 ;  /* 0x009896800000895d */ /* 0x004fea0003900000 */
[----:B------:R-:W2:Y:S02]  /*9c90*/  @!P0 SYNCS.PHASECHK.TRANS64 P0, [R0+URZ], R2 ;  /* 0x00000002000085a7 */ /* 0x000ea400080010ff */
[----:B--2---:R-:W-:Y:S05]  /*9ca0*/  @!P0 BRA `(.L_x_155) ;  /* 0xfffffffc00f08947 */ /* 0x004fea000383ffff */
[----:B------:R-:W-:Y:S05]  /*9cb0*/  BRA `(.L_x_156) ;  /* 0xffffff9400087947 */ /* 0x000fea000383ffff */
.L_x_50:
[----:B--2---:R2:W3:Y:S02]  /*9cc0*/  SYNCS.PHASECHK.TRANS64.TRYWAIT P0, [R0+URZ+0xd0], R8 ;  /* 0x0000d008000075a7 */ /* 0x0044e400080011ff */
[----:B---3--:R-:W-:Y:S05]  /*9cd0*/  @!P0 NANOSLEEP.SYNCS 0x989680 ;  /* 0x009896800000895d */ /* 0x008fea0003900000 */
[----:B------:R-:W3:Y:S02]  /*9ce0*/  @!P0 SYNCS.PHASECHK.TRANS64 P0, [R0+URZ+0xd0], R8 ;  /* 0x0000d008000085a7 */ /* 0x000ee400080010ff */
[----:B---3--:R-:W-:Y:S05]  /*9cf0*/  @!P0 BRA `(.L_x_50) ;  /* 0xfffffffc00f08947 */ /* 0x008fea000383ffff */
[----:B------:R-:W-:Y:S05]  /*9d00*/  BRA `(.L_x_157) ;  /* 0xffffff9400707947 */ /* 0x000fea000383ffff */
.L_x_51:
[----:B------:R-:W-:-:S07]  /*9d10*/  MOV R0, UR4 ;  /* 0x0000000400007c02 */ /* 0x000fce0008000f00 */
.L_x_158:
[----:B--2---:R2:W3:Y:S02]  /*9d20*/  SYNCS.PHASECHK.TRANS64.TRYWAIT P0, [R0+URZ+0x80], R9 ;  /* 0x00008009000075a7 */ /* 0x0044e400080011ff */
[----:B---3--:R-:W-:Y:S05]  /*9d30*/  @!P0 NANOSLEEP.SYNCS 0x989680 ;  /* 0x009896800000895d */ /* 0x008fea0003900000 */
[----:B------:R-:W3:Y:S02]  /*9d40*/  @!P0 SYNCS.PHASECHK.TRANS64 P0, [R0+URZ+0x80], R9 ;  /* 0x00008009000085a7 */ /* 0x000ee400080010ff */
[----:B---3--:R-:W-:Y:S05]  /*9d50*/  @!P0 BRA `(.L_x_158) ;  /* 0xfffffffc00f08947 */ /* 0x008fea000383ffff */
[----:B------:R-:W-:Y:S05]  /*9d60*/  BRA `(.L_x_159) ;  /* 0xffffff9400807947 */ /* 0x000fea000383ffff */
.L_x_52:
[----:B--2---:R2:W3:Y:S02]  /*9d70*/  SYNCS.PHASECHK.TRANS64.TRYWAIT P1, [R0+URZ+0x70], R8 ;  /* 0x00007008000075a7 */ /* 0x0044e400080211ff */
[----:B---3--:R-:W-:Y:S05]  /*9d80*/  @!P1 NANOSLEEP.SYNCS 0x989680 ;  /* 0x009896800000995d */ /* 0x008fea0003900000 */
[----:B------:R-:W3:Y:S02]  /*9d90*/  @!P1 SYNCS.PHASECHK.TRANS64 P1, [R0+URZ+0x70], R8 ;  /* 0x00007008000095a7 */ /* 0x000ee400080210ff */
[----:B---3--:R-:W-:Y:S05]  /*9da0*/  @!P1 BRA `(.L_x_52) ;  /* 0xfffffffc00f09947 */ /* 0x008fea000383ffff */
[----:B------:R-:W-:Y:S05]  /*9db0*/  BRA `(.L_x_160) ;  /* 0xffffff9400b07947 */ /* 0x000fea000383ffff */
.L_x_55:
[----:B------:R-:W-:-:S07]  /*9dc0*/  MOV R0, UR4 ;  /* 0x0000000400007c02 */ /* 0x000fce0008000f00 */
.L_x_161:
[----:B--2---:R2:W3:Y:S02]  /*9dd0*/  SYNCS.PHASECHK.TRANS64.TRYWAIT P0, [R0+URZ+0x80], R2 ;  /* 0x00008002000075a7 */ /* 0x0044e400080011ff */
[----:B---3--:R-:W-:Y:S05]  /*9de0*/  @!P0 NANOSLEEP.SYNCS 0x989680 ;  /* 0x009896800000895d */ /* 0x008fea0003900000 */
[----:B------:R-:W3:Y:S02]  /*9df0*/  @!P0 SYNCS.PHASECHK.TRANS64 P0, [R0+URZ+0x80], R2 ;  /* 0x00008002000085a7 */ /* 0x000ee400080010ff */
[----:B---3--:R-:W-:Y:S05]  /*9e00*/  @!P0 BRA `(.L_x_161) ;  /* 0xfffffffc00f08947 */ /* 0x008fea000383ffff */
[----:B------:R-:W-:Y:S05]  /*9e10*/  BRA `(.L_x_54) ;  /* 0xffffff9800047947 */ /* 0x000fea000383ffff */
.L_x_64:
[----:B--2---:R-:W-:-:S04]  /*9e20*/  MOV R7, UR5 ;  /* 0x0000000500077c02 */ /* 0x004fc80008000f00 */
[----:B------:R2:W3:Y:S03]  /*9e30*/  SYNCS.PHASECHK.TRANS64.TRYWAIT P0, [R7+URZ+0x8], R8 ;  /* 0x00000808070075a7 */ /* 0x0004e600080011ff */
[----:B---3--:R-:W-:Y:S05]  /*9e40*/  @!P0 NANOSLEEP.SYNCS 0x989680 ;  /* 0x009896800000895d */ /* 0x008fea0003900000 */
[----:B------:R-:W3:Y:S02]  /*9e50*/  @!P0 SYNCS.PHASECHK.TRANS64 P0, [R7+URZ+0x8], R8 ;  /* 0x00000808070085a7 */ /* 0x000ee400080010ff */
[----:B---3--:R-:W-:Y:S05]  /*9e60*/  @!P0 BRA `(.L_x_64) ;  /* 0xfffffffc00ec8947 */ /* 0x008fea000383ffff */
[----:B------:R-:W-:Y:S05]  /*9e70*/  BRA `(.L_x_63) ;  /* 0xffffff9800c47947 */ /* 0x000fea000383ffff */
.L_x_66:
[----:B------:R-:W-:Y:S01]  /*9e80*/  BSSY B0, `(.L_x_162) ;  /* 0x0000006000007945 */ /* 0x000fe20003800000 */
[----:B------:R-:W-:-:S07]  /*9e90*/  MOV R15, 0xffffffff ;  /* 0xffffffff000f7802 */ /* 0x000fce0000000f00 */
[----:B-12--5:R-:W-:Y:S05]  /*9ea0*/  WARPSYNC.COLLECTIVE R15, `(.L_x_163) ;  /* 0x000000000f0c7348 */ /* 0x026fea0003c00000 */
[----:B------:R-:W-:Y:S02]  /*9eb0*/  ELECT P6, UR79, PT ;  /* 0x00000000004f782f */ /* 0x000fe400038c0000 */
[----:B------:R-:W-:Y:S01]  /*9ec0*/  MOV R14, UR79 ;  /* 0x0000004f000e7c02 */ /* 0x000fe20008000f00 */
[----:B-12--5:R-:W-:Y:S10]  /*9ed0*/  ENDCOLLECTIVE ;  /* 0x000000000000791b */ /* 0x026ff40003800000 */
.L_x_163:
[----:B------:R-:W-:Y:S05]  /*9ee0*/  BSYNC B0 ;  /* 0x0000000000007941 */ /* 0x000fea0003800000 */
.L_x_162:
[----:B------:R-:W-:Y:S01]  /*9ef0*/  PLOP3.LUT P0, PT, P6, PT, PT, 0x80, 0x8 ;  /* 0x000000000008781c */ /* 0x000fe2000370f070 */
[----:B------:R-:W-:-:S12]  /*9f00*/  BRA `(.L_x_164) ;  /* 0xffffff9800f47947 */ /* 0x000fd8000383ffff */
.L_x_68:
[----:B--2---:R-:W-:-:S04]  /*9f10*/  MOV R5, UR5 ;  /* 0x0000000500057c02 */ /* 0x004fc80008000f00 */
[----:B------:R2:W3:Y:S03]  /*9f20*/  SYNCS.PHASECHK.TRANS64.TRYWAIT P0, [R5+URZ+0x8], R6 ;  /* 0x00000806050075a7 */ /* 0x0004e600080011ff */
[----:B---3--:R-:W-:Y:S05]  /*9f30*/  @!P0 NANOSLEEP.SYNCS 0x989680 ;  /* 0x009896800000895d */ /* 0x008fea0003900000 */
[----:B------:R-:W3:Y:S02]  /*9f40*/  @!P0 SYNCS.PHASECHK.TRANS64 P0, [R5+URZ+0x8], R6 ;  /* 0x00000806050085a7 */ /* 0x000ee400080010ff */
[----:B---3--:R-:W-:Y:S05]  /*9f50*/  @!P0 BRA `(.L_x_68) ;  /* 0xfffffffc00ec8947 */ /* 0x008fea000383ffff */
[----:B------:R-:W-:Y:S05]  /*9f60*/  BRA `(.L_x_67) ;  /* 0xffffff9800f87947 */ /* 0x000fea000383ffff */
.L_x_69:
[----:B-1----:R1:W2:Y:S02]  /*9f70*/  SYNCS.PHASECHK.TRANS64.TRYWAIT P0, [R3+URZ+0x70], R4 ;  /* 0x00007004030075a7 */ /* 0x0022a400080011ff */
[----:B--2---:R-:W-:Y:S05]  /*9f80*/  @!P0 NANOSLEEP.SYNCS 0x989680 ;  /* 0x009896800000895d */ /* 0x004fea0003900000 */
[----:B------:R-:W2:Y:S02]  /*9f90*/  @!P0 SYNCS.PHASECHK.TRANS64 P0, [R3+URZ+0x70], R4 ;  /* 0x00007004030085a7 */ /* 0x000ea400080010ff */
[----:B--2---:R-:W-:Y:S05]  /*9fa0*/  @!P0 BRA `(.L_x_69) ;  /* 0xfffffffc00f08947 */ /* 0x004fea000383ffff */
[----:B------:R-:W-:Y:S05]  /*9fb0*/  BRA `(.L_x_165) ;  /* 0xffffffa000087947 */ /* 0x000fea000383ffff */
.L_x_71:
[----:B------:R-:W-:-:S13]  /*9fc0*/  R2UR UR4, R4 ;  /* 0x00000000040472ca */ /* 0x000fda00000e0000 */
[----:B------:R-:W-:-:S07]  /*9fd0*/  MOV R3, UR4 ;  /* 0x0000000400037c02 */ /* 0x000fce0008000f00 */
.L_x_166:
[----:B-1----:R1:W2:Y:S02]  /*9fe0*/  SYNCS.PHASECHK.TRANS64.TRYWAIT P0, [R3+URZ+0xb0], R5 ;  /* 0x0000b005030075a7 */ /* 0x0022a400080011ff */
[----:B--2---:R-:W-:Y:S05]  /*9ff0*/  @!P0 NANOSLEEP.SYNCS 0x989680 ;  /* 0x009896800000895d */ /* 0x004fea0003900000 */
[----:B------:R-:W2:Y:S02]  /*a000*/  @!P0 SYNCS.PHASECHK.TRANS64 P0, [R3+URZ+0xb0], R5 ;  /* 0x0000b005030085a7 */ /* 0x000ea400080010ff */
[----:B--2---:R-:W-:Y:S05]  /*a010*/  @!P0 BRA `(.L_x_166) ;  /* 0xfffffffc00f08947 */ /* 0x004fea000383ffff */
[----:B------:R-:W-:Y:S05]  /*a020*/  BRA `(.L_x_167) ;  /* 0xffffffa0005c7947 */ /* 0x000fea000383ffff */
.L_x_74:
[----:B------:R-:W-:Y:S07]  /*a030*/  MOV R3, UR5 ;  /* 0x0000000500037c02 */ /* 0x000fee0008000f00 */
.L_x_168:
[----:B-1----:R1:W2:Y:S02]  /*a040*/  SYNCS.PHASECHK.TRANS64.TRYWAIT P0, [R3+URZ], R5 ;  /* 0x00000005030075a7 */ /* 0x0022a400080011ff */
[----:B--2---:R-:W-:Y:S05]  /*a050*/  @!P0 NANOSLEEP.SYNCS 0x989680 ;  /* 0x009896800000895d */ /* 0x004fea0003900000 */
[----:B------:R-:W2:Y:S02]  /*a060*/  @!P0 SYNCS.PHASECHK.TRANS64 P0, [R3+URZ], R5 ;  /* 0x00000005030085a7 */ /* 0x000ea400080010ff */
[----:B--2---:R-:W-:Y:S05]  /*a070*/  @!P0 BRA `(.L_x_168) ;  /* 0xfffffffc00f08947 */ /* 0x004fea000383ffff */
[----:B------:R-:W-:Y:S05]  /*a080*/  BRA `(.L_x_73) ;  /* 0xffffffa000747947 */ /* 0x000fea000383ffff */
.L_x_78:
[----:B-1----:R-:W-:-:S07]  /*a090*/  MOV R2, UR4 ;  /* 0x0000000400027c02 */ /* 0x002fce0008000f00 */
.L_x_169:
[----:B-1----:R1:W2:Y:S02]  /*a0a0*/  SYNCS.PHASECHK.TRANS64.TRYWAIT P0, [R2+URZ], R3 ;  /* 0x00000003020075a7 */ /* 0x0022a400080011ff */
[----:B--2---:R-:W-:Y:S05]  /*a0b0*/  @!P0 NANOSLEEP.SYNCS 0x989680 ;  /* 0x009896800000895d */ /* 0x004fea0003900000 */
[----:B------:R-:W2:Y:S02]  /*a0c0*/  @!P0 SYNCS.PHASECHK.TRANS64 P0, [R2+URZ], R3 ;  /* 0x00000003020085a7 */ /* 0x000ea400080010ff */
[----:B--2---:R-:W-:Y:S05]  /*a0d0*/  @!P0 BRA `(.L_x_169) ;  /* 0xfffffffc00f08947 */ /* 0x004fea000383ffff */
[----:B------:R-:W-:Y:S05]  /*a0e0*/  BRA `(.L_x_170) ;  /* 0xffffffa8008c7947 */ /* 0x000fea000383ffff */
.L_x_79:
[----:B------:R-:W-:-:S07]  /*a0f0*/  MOV R2, UR5 ;  /* 0x0000000500027c02 */ /* 0x000fce0008000f00 */
.L_x_171:
[----:B-1----:R1:W2:Y:S02]  /*a100*/  SYNCS.PHASECHK.TRANS64.TRYWAIT P0, [R2+URZ], R4 ;  /* 0x00000004020075a7 */ /* 0x0022a400080011ff */
[----:B--2---:R-:W-:Y:S05]  /*a110*/  @!P0 NANOSLEEP.SYNCS 0x989680 ;  /* 0x009896800000895d */ /* 0x004fea0003900000 */
[----:B------:R-:W2:Y:S02]  /*a120*/  @!P0 SYNCS.PHASECHK.TRANS64 P0, [R2+URZ], R4 ;  /* 0x00000004020085a7 */ /* 0x000ea400080010ff */
[----:B--2---:R-:W-:Y:S05]  /*a130*/  @!P0 BRA `(.L_x_171) ;  /* 0xfffffffc00f08947 */ /* 0x004fea000383ffff */
[----:B------:R-:W-:Y:S05]  /*a140*/  BRA `(.L_x_172) ;  /* 0xffffffa8009c7947 */ /* 0x000fea000383ffff */
.L_x_80:
[----:B------:R-:W-:-:S07]  /*a150*/  MOV R2, UR5 ;  /* 0x0000000500027c02 */ /* 0x000fce0008000f00 */
.L_x_173:
[----:B-1----:R1:W2:Y:S02]  /*a160*/  SYNCS.PHASECHK.TRANS64.TRYWAIT P0, [R2+URZ], R4 ;  /* 0x00000004020075a7 */ /* 0x0022a400080011ff */
[----:B--2---:R-:W-:Y:S05]  /*a170*/  @!P0 NANOSLEEP.SYNCS 0x989680 ;  /* 0x009896800000895d */ /* 0x004fea0003900000 */
[----:B------:R-:W2:Y:S02]  /*a180*/  @!P0 SYNCS.PHASECHK.TRANS64 P0, [R2+URZ], R4 ;  /* 0x00000004020085a7 */ /* 0x000ea400080010ff */
[----:B--2---:R-:W-:Y:S05]  /*a190*/  @!P0 BRA `(.L_x_173) ;  /* 0xfffffffc00f08947 */ /* 0x004fea000383ffff */
[----:B------:R-:W-:Y:S05]  /*a1a0*/  BRA `(.L_x_174) ;  /* 0xffffffa800a87947 */ /* 0x000fea000383ffff */
.L_x_83:
[----:B------:R-:W-:-:S07]  /*a1b0*/  MOV R2, UR62 ;  /* 0x0000003e00027c02 */ /* 0x000fce0008000f00 */
.L_x_175:
[----:B-1----:R1:W2:Y:S02]  /*a1c0*/  SYNCS.PHASECHK.TRANS64.TRYWAIT P1, [R2+URZ+0xf0], R3 ;  /* 0x0000f003020075a7 */ /* 0x0022a400080211ff */
[----:B--2---:R-:W-:Y:S05]  /*a1d0*/  @!P1 NANOSLEEP.SYNCS 0x989680 ;  /* 0x009896800000995d */ /* 0x004fea0003900000 */
[----:B------:R-:W2:Y:S02]  /*a1e0*/  @!P1 SYNCS.PHASECHK.TRANS64 P1, [R2+URZ+0xf0], R3 ;  /* 0x0000f003020095a7 */ /* 0x000ea400080210ff */
[----:B--2---:R-:W-:Y:S05]  /*a1f0*/  @!P1 BRA `(.L_x_175) ;  /* 0xfffffffc00f09947 */ /* 0x004fea000383ffff */
[----:B------:R-:W-:Y:S05]  /*a200*/  BRA `(.L_x_176) ;  /* 0xffffffa800f87947 */ /* 0x000fea000383ffff */
.L_x_88:
[----:B---3--:R3:W4:Y:S02]  /*a210*/  SYNCS.PHASECHK.TRANS64.TRYWAIT P0, [R12+URZ+0x70], R0 ;  /* 0x000070000c0075a7 */ /* 0x00872400080011ff */
[----:B----4-:R-:W-:Y:S05]  /*a220*/  @!P0 NANOSLEEP.SYNCS 0x989680 ;  /* 0x009896800000895d */ /* 0x010fea0003900000 */
[----:B------:R-:W4:Y:S02]  /*a230*/  @!P0 SYNCS.PHASECHK.TRANS64 P0, [R12+URZ+0x70], R0 ;  /* 0x000070000c0085a7 */ /* 0x000f2400080010ff */
[----:B----4-:R-:W-:Y:S05]  /*a240*/  @!P0 BRA `(.L_x_88) ;  /* 0xfffffffc00f08947 */ /* 0x010fea000383ffff */
[----:B------:R-:W-:Y:S05]  /*a250*/  BRA `(.L_x_177) ;  /* 0xffffffb0002c7947 */ /* 0x000fea000383ffff */
.L_x_91:
[----:B-1----:R-:W-:Y:S07]  /*a260*/  MOV R0, UR21 ;  /* 0x0000001500007c02 */ /* 0x002fee0008000f00 */
.L_x_178:
[----:B-1----:R1:W3:Y:S02]  /*a270*/  SYNCS.PHASECHK.TRANS64.TRYWAIT P2, [R0+URZ+0x68], R6 ;  /* 0x00006806000075a7 */ /* 0x0022e400080411ff */
[----:B---3--:R-:W-:Y:S05]  /*a280*/  @!P2 NANOSLEEP.SYNCS 0x989680 ;  /* 0x009896800000a95d */ /* 0x008fea0003900000 */
[----:B------:R-:W3:Y:S02]  /*a290*/  @!P2 SYNCS.PHASECHK.TRANS64 P2, [R0+URZ+0x68], R6 ;  /* 0x000068060000a5a7 */ /* 0x000ee400080410ff */
[----:B---3--:R-:W-:Y:S05]  /*a2a0*/  @!P2 BRA `(.L_x_178) ;  /* 0xfffffffc00f0a947 */ /* 0x008fea000383ffff */
[----:B------:R-:W-:Y:S05]  /*a2b0*/  BRA `(.L_x_90) ;  /* 0xffffffb400947947 */ /* 0x000fea000383ffff */
.L_x_94:
[----:B------:R-:W-:Y:S07]  /*a2c0*/  MOV R0, UR21 ;  /* 0x0000001500007c02 */ /* 0x000fee0008000f00 */
.L_x_179:
[----:B-1----:R1:W3:Y:S02]  /*a2d0*/  SYNCS.PHASECHK.TRANS64.TRYWAIT P0, [R0+URZ+0x40], R9 ;  /* 0x00004009000075a7 */ /* 0x0022e400080011ff */
[----:B---3--:R-:W-:Y:S05]  /*a2e0*/  @!P0 NANOSLEEP.SYNCS 0x989680 ;  /* 0x009896800000895d */ /* 0x008fea0003900000 */
[----:B------:R-:W3:Y:S02]  /*a2f0*/  @!P0 SYNCS.PHASECHK.TRANS64 P0, [R0+URZ+0x40], R9 ;  /* 0x00004009000085a7 */ /* 0x000ee400080010ff */
[----:B---3--:R-:W-:Y:S05]  /*a300*/  @!P0 BRA `(.L_x_179) ;  /* 0xfffffffc00f08947 */ /* 0x008fea000383ffff */
[----:B------:R-:W-:Y:S05]  /*a310*/  BRA `(.L_x_180) ;  /* 0xffffffb400f07947 */ /* 0x000fea000383ffff */
.L_x_95:
[----:B------:R-:W-:Y:S07]  /*a320*/  MOV R0, UR21 ;  /* 0x0000001500007c02 */ /* 0x000fee0008000f00 */
.L_x_181:
[----:B-1----:R1:W3:Y:S02]  /*a330*/  SYNCS.PHASECHK.TRANS64.TRYWAIT P0, [R0+URZ+0x48], R9 ;  /* 0x00004809000075a7 */ /* 0x0022e400080011ff */
[----:B---3--:R-:W-:Y:S05]  /*a340*/  @!P0 NANOSLEEP.SYNCS 0x989680 ;  /* 0x009896800000895d */ /* 0x008fea0003900000 */
[----:B------:R-:W3:Y:S02]  /*a350*/  @!P0 SYNCS.PHASECHK.TRANS64 P0, [R0+URZ+0x48], R9 ;  /* 0x00004809000085a7 */ /* 0x000ee400080010ff */
[----:B---3--:R-:W-:Y:S05]  /*a360*/  @!P0 BRA `(.L_x_181) ;  /* 0xfffffffc00f08947 */ /* 0x008fea000383ffff */
[----:B------:R-:W-:Y:S05]  /*a370*/  BRA `(.L_x_182) ;  /* 0xffffffb800347947 */ /* 0x000fea000383ffff */
.L_x_96:
[----:B------:R-:W-:Y:S07]  /*a380*/  MOV R0, UR21 ;  /* 0x0000001500007c02 */ /* 0x000fee0008000f00 */
.L_x_183:
[----:B-1----:R1:W3:Y:S02]  /*a390*/  SYNCS.PHASECHK.TRANS64.TRYWAIT P0, [R0+URZ+0x50], R9 ;  /* 0x00005009000075a7 */ /* 0x0022e400080011ff */
[----:B---3--:R-:W-:Y:S05]  /*a3a0*/  @!P0 NANOSLEEP.SYNCS 0x989680 ;  /* 0x009896800000895d */ /* 0x008fea0003900000 */
[----:B------:R-:W3:Y:S02]  /*a3b0*/  @!P0 SYNCS.PHASECHK.TRANS64 P0, [R0+URZ+0x50], R9 ;  /* 0x00005009000085a7 */ /* 0x000ee400080010ff */
[----:B---3--:R-:W-:Y:S05]  /*a3c0*/  @!P0 BRA `(.L_x_183) ;  /* 0xfffffffc00f08947 */ /* 0x008fea000383ffff */
[----:B------:R-:W-:Y:S05]  /*a3d0*/  BRA `(.L_x_184) ;  /* 0xffffffb800807947 */ /* 0x000fea000383ffff */
.L_x_97:
[----:B------:R-:W-:Y:S07]  /*a3e0*/  MOV R0, UR21 ;  /* 0x0000001500007c02 */ /* 0x000fee0008000f00 */
.L_x_185:
[----:B-1----:R1:W3:Y:S02]  /*a3f0*/  SYNCS.PHASECHK.TRANS64.TRYWAIT P0, [R0+URZ+0x58], R9 ;  /* 0x00005809000075a7 */ /* 0x0022e400080011ff */
[----:B---3--:R-:W-:Y:S05]  /*a400*/  @!P0 NANOSLEEP.SYNCS 0x989680 ;  /* 0x009896800000895d */ /* 0x008fea0003900000 */
[----:B------:R-:W3:Y:S02]  /*a410*/  @!P0 SYNCS.PHASECHK.TRANS64 P0, [R0+URZ+0x58], R9 ;  /* 0x00005809000085a7 */ /* 0x000ee400080010ff */
[----:B---3--:R-:W-:Y:S05]  /*a420*/  @!P0 BRA `(.L_x_185) ;  /* 0xfffffffc00f08947 */ /* 0x008fea000383ffff */
[----:B------:R-:W-:Y:S05]  /*a430*/  BRA `(.L_x_186) ;  /* 0xffffffb800c87947 */ /* 0x000fea000383ffff */
.L_x_99:
[----:B------:R-:W-:-:S07]  /*a440*/  MOV R0, UR21 ;  /* 0x0000001500007c02 */ /* 0x000fce0008000f00 */
.L_x_187:
[----:B-1----:R1:W4:Y:S02]  /*a450*/  SYNCS.PHASECHK.TRANS64.TRYWAIT P0, [R0+URZ+0x40], R2 ;  /* 0x00004002000075a7 */ /* 0x00232400080011ff */
[----:B----4-:R-:W-:Y:S05]  /*a460*/  @!P0 NANOSLEEP.SYNCS 0x989680 ;  /* 0x009896800000895d */ /* 0x010fea0003900000 */
[----:B------:R-:W4:Y:S02]  /*a470*/  @!P0 SYNCS.PHASECHK.TRANS64 P0, [R0+URZ+0x40], R2 ;  /* 0x00004002000085a7 */ /* 0x000f2400080010ff */
[----:B----4-:R-:W-:Y:S05]  /*a480*/  @!P0 BRA `(.L_x_187) ;  /* 0xfffffffc00f08947 */ /* 0x010fea000383ffff */
[----:B------:R-:W-:Y:S05]  /*a490*/  BRA `(.L_x_188) ;  /* 0xffffffbc00407947 */ /* 0x000fea000383ffff */
.L_x_100:
[----:B-1----:R-:W-:-:S07]  /*a4a0*/  MOV R0, UR21 ;  /* 0x0000001500007c02 */ /* 0x002fce0008000f00 */
.L_x_189:
[----:B-1----:R1:W4:Y:S02]  /*a4b0*/  SYNCS.PHASECHK.TRANS64.TRYWAIT P0, [R0+URZ+0x48], R2 ;  /* 0x00004802000075a7 */ /* 0x00232400080011ff */
[----:B----4-:R-:W-:Y:S05]  /*a4c0*/  @!P0 NANOSLEEP.SYNCS 0x989680 ;  /* 0x009896800000895d */ /* 0x010fea0003900000 */
[----:B------:R-:W4:Y:S02]  /*a4d0*/  @!P0 SYNCS.PHASECHK.TRANS64 P0, [R0+URZ+0x48], R2 ;  /* 0x00004802000085a7 */ /* 0x000f2400080010ff */
[----:B----4-:R-:W-:Y:S05]  /*a4e0*/  @!P0 BRA `(.L_x_189) ;  /* 0xfffffffc00f08947 */ /* 0x010fea000383ffff */
[----:B------:R-:W-:Y:S05]  /*a4f0*/  BRA `(.L_x_190) ;  /* 0xffffffbc00307947 */ /* 0x000fea000383ffff */
.L_x_101:
[----:B-1----:R-:W-:-:S07]  /*a500*/  MOV R0, UR21 ;  /* 0x0000001500007c02 */ /* 0x002fce0008000f00 */
.L_x_191:
[----:B-1----:R1:W4:Y:S02]  /*a510*/  SYNCS.PHASECHK.TRANS64.TRYWAIT P0, [R0+URZ+0x50], R2 ;  /* 0x00005002000075a7 */ /* 0x00232400080011ff */
[----:B----4-:R-:W-:Y:S05]  /*a520*/  @!P0 NANOSLEEP.SYNCS 0x989680 ;  /* 0x009896800000895d */ /* 0x010fea0003900000 */
[----:B------:R-:W4:Y:S02]  /*a530*/  @!P0 SYNCS.PHASECHK.TRANS64 P0, [R0+URZ+0x50], R2 ;  /* 0x00005002000085a7 */ /* 0x000f2400080010ff */
[----:B----4-:R-:W-:Y:S05]  /*a540*/  @!P0 BRA `(.L_x_191) ;  /* 0xfffffffc00f08947 */ /* 0x010fea000383ffff */
[----:B------:R-:W-:Y:S05]  /*a550*/  BRA `(.L_x_192) ;  /* 0xffffffbc00207947 */ /* 0x000fea000383ffff */
.L_x_103:
[----:B--2---:R2:W3:Y:S02]  /*a560*/  SYNCS.PHASECHK.TRANS64.TRYWAIT P0, [R3+URZ+0x70], R0 ;  /* 0x00007000030075a7 */ /* 0x0044e400080011ff */
[----:B---3--:R-:W-:Y:S05]  /*a570*/  @!P0 NANOSLEEP.SYNCS 0x989680 ;  /* 0x009896800000895d */ /* 0x008fea0003900000 */
[----:B------:R-:W3:Y:S02]  /*a580*/  @!P0 SYNCS.PHASECHK.TRANS64 P0, [R3+URZ+0x70], R0 ;  /* 0x00007000030085a7 */ /* 0x000ee400080010ff */
[----:B---3--:R-:W-:Y:S05]  /*a590*/  @!P0 BRA `(.L_x_103) ;  /* 0xfffffffc00f08947 */ /* 0x008fea000383ffff */
[----:B------:R-:W-:Y:S05]  /*a5a0*/  BRA `(.L_x_193) ;  /* 0xffffffbc00e87947 */ /* 0x000fea000383ffff */
.L_x_114:
[----:B-1----:R-:W-:Y:S04]  /*a5b0*/  MOV R2, UR43 ;  /* 0x0000002b00027c02 */ /* 0x002fe80008000f00 */
[----:B------:R1:W2:Y:S03]  /*a5c0*/  SYNCS.PHASECHK.TRANS64.TRYWAIT P0, [R2+URZ+0x20], R3 ;  /* 0x00002003020075a7 */ /* 0x0002a600080011ff */
[----:B--2---:R-:W-:Y:S05]  /*a5d0*/  @!P0 NANOSLEEP.SYNCS 0x989680 ;  /* 0x009896800000895d */ /* 0x004fea0003900000 */
[----:B------:R-:W2:Y:S02]  /*a5e0*/  @!P0 SYNCS.PHASECHK.TRANS64 P0, [R2+URZ+0x20], R3 ;  /* 0x00002003020085a7 */ /* 0x000ea400080010ff */
[----:B--2---:R-:W-:Y:S05]  /*a5f0*/  @!P0 BRA `(.L_x_114) ;  /* 0xfffffffc00ec8947 */ /* 0x004fea000383ffff */
[----:B------:R-:W-:Y:S05]  /*a600*/  BRA `(.L_x_113) ;  /* 0xffffffcc003c7947 */ /* 0x000fea000383ffff */
.L_x_116:
[----:B-1----:R1:W3:Y:S02]  /*a610*/  SYNCS.PHASECHK.TRANS64.TRYWAIT P1, [R74+URZ+0x90], R0 ;  /* 0x000090004a0075a7 */ /* 0x0022e400080211ff */
[----:B---3--:R-:W-:Y:S05]  /*a620*/  @!P1 NANOSLEEP.SYNCS 0x989680 ;  /* 0x009896800000995d */ /* 0x008fea0003900000 */
[----:B------:R-:W3:Y:S02]  /*a630*/  @!P1 SYNCS.PHASECHK.TRANS64 P1, [R74+URZ+0x90], R0 ;  /* 0x000090004a0095a7 */ /* 0x000ee400080210ff */
[----:B---3--:R-:W-:Y:S05]  /*a640*/  @!P1 BRA `(.L_x_116) ;  /* 0xfffffffc00f09947 */ /* 0x008fea000383ffff */
[----:B------:R-:W-:Y:S05]  /*a650*/  BRA `(.L_x_115) ;  /* 0xffffffcc00647947 */ /* 0x000fea000383ffff */
.L_x_125:
[----:B-1----:R1:W3:Y:S02]  /*a660*/  SYNCS.PHASECHK.TRANS64.TRYWAIT P0, [R2+URZ+0x20], R0 ;  /* 0x00002000020075a7 */ /* 0x0022e400080011ff */
[----:B---3--:R-:W-:Y:S05]  /*a670*/  @!P0 NANOSLEEP.SYNCS 0x989680 ;  /* 0x009896800000895d */ /* 0x008fea0003900000 */
[----:B------:R-:W3:Y:S02]  /*a680*/  @!P0 SYNCS.PHASECHK.TRANS64 P0, [R2+URZ+0x20], R0 ;  /* 0x00002000020085a7 */ /* 0x000ee400080010ff */
[----:B---3--:R-:W-:Y:S05]  /*a690*/  @!P0 BRA `(.L_x_125) ;  /* 0xfffffffc00f08947 */ /* 0x008fea000383ffff */
[----:B------:R-:W-:Y:S05]  /*a6a0*/  BRA `(.L_x_124) ;  /* 0xffffffd400847947 */ /* 0x000fea000383ffff */
.L_x_133:
[----:B-1----:R1:W3:Y:S02]  /*a6b0*/  SYNCS.PHASECHK.TRANS64.TRYWAIT P0, [R0+URZ+0x20], R6 ;  /* 0x00002006000075a7 */ /* 0x0022e400080011ff */
[----:B---3--:R-:W-:Y:S05]  /*a6c0*/  @!P0 NANOSLEEP.SYNCS 0x989680 ;  /* 0x009896800000895d */ /* 0x008fea0003900000 */
[----:B------:R-:W3:Y:S02]  /*a6d0*/  @!P0 SYNCS.PHASECHK.TRANS64 P0, [R0+URZ+0x20], R6 ;  /* 0x00002006000085a7 */ /* 0x000ee400080010ff */
[----:B---3--:R-:W-:Y:S05]  /*a6e0*/  @!P0 BRA `(.L_x_133) ;  /* 0xfffffffc00f08947 */ /* 0x008fea000383ffff */
[----:B------:R-:W-:Y:S05]  /*a6f0*/  BRA `(.L_x_132) ;  /* 0xffffffdc00c87947 */ /* 0x000fea000383ffff */
.L_x_141:
[----:B-1----:R1:W3:Y:S02]  /*a700*/  SYNCS.PHASECHK.TRANS64.TRYWAIT P0, [R0+URZ+0x20], R5 ;  /* 0x00002005000075a7 */ /* 0x0022e400080011ff */
[----:B---3--:R-:W-:Y:S05]  /*a710*/  @!P0 NANOSLEEP.SYNCS 0x989680 ;  /* 0x009896800000895d */ /* 0x008fea0003900000 */
[----:B------:R-:W3:Y:S02]  /*a720*/  @!P0 SYNCS.PHASECHK.TRANS64 P0, [R0+URZ+0x20], R5 ;  /* 0x00002005000085a7 */ /* 0x000ee400080010ff */
[----:B---3--:R-:W-:Y:S05]  /*a730*/  @!P0 BRA `(.L_x_141) ;  /* 0xfffffffc00f08947 */ /* 0x008fea000383ffff */
[----:B------:R-:W-:Y:S05]  /*a740*/  BRA `(.L_x_140) ;  /* 0xffffffe8000c7947 */ /* 0x000fea000383ffff */
        .weak           $__internal_0_$__cuda_sm10x_tcgen05_guardrail_trap_col_being_dealloced_not_returned_by_alloc
        .type           $__internal_0_$__cuda_sm10x_tcgen05_guardrail_trap_col_being_dealloced_not_returned_by_alloc,@function
        .size           $__internal_0_$__cuda_sm10x_tcgen05_guardrail_trap_col_being_dealloced_not_returned_by_alloc,($__internal_1_$__cuda_sm10x_tcgen05_guardrail_trap_phase_invalid_during_alloc - $__internal_0_$__cuda_sm10x_tcgen05_guardrail_trap_col_being_dealloced_not_returned_by_alloc)
$__internal_0_$__cuda_sm10x_tcgen05_guardrail_trap_col_being_dealloced_not_returned_by_alloc:
[----:B------:R-:W-:Y:S05]  /*a750*/  BPT.TRAP 0x1 ;  /* 0x000000040000795c */ /* 0x000fea0000300000 */
[----:B------:R-:W-:-:S04]  /*a760*/  HFMA2 R3, -RZ, RZ, 0, 0 ;  /* 0x00000000ff037431 */ /* 0x000fc800000001ff */
[----:B------:R-:W-:Y:S05]  /*a770*/  RET.REL.NODEC R2 `(_ZN7cutlass13device_kernelINS_4gemm6kernel13GemmUniversalIN4cute5tupleIJiiiiEEENS1_10collective13CollectiveMmaINS1_35MainloopSm100TmaUmmaWarpSpecializedILi2ELi2ELi4ENS5_IJNS4_1CILi4EEENSA_ILi2EEENSA_ILi1EEEEEEEENS5_IJNSA_ILi256EEENSA_ILi64EEENSA_ILi128EEEEEENS_10tfloat32_tENS5_IJlSD_lEEESK_SL_NS4_8TiledMMAINS4_8MMA_AtomIJNS4_23SM100_MMA_TF32_2x1SM_SSISK_SK_fLi256ELi64ELNS4_4UMMA5MajorE0ELSQ_0ELNSP_7ScaleInE0ELSR_0EEEEEENS4_6LayoutINS5_IJSD_SD_SD_EEENS5_IJNSA_ILi0EEESW_SW_EEEEENS5_IJNS4_10UnderscoreESZ_SZ_EEEEENS4_28SM100_TMA_2SM_LOAD_MULTICASTENS4_14ComposedLayoutINS4_7SwizzleILi3ELi4ELi3EEENS4_18smem_ptr_flag_bitsILi32EEENSU_INS5_IJNSA_ILi8EEENSA_ILi32EEEEEENS5_IJS19_SD_EEEEEEEvNS4_8identityES12_S1D_vS1E_EENS_8epilogue10collective18CollectiveEpilogueINS1G_23Sm100TmaWarpSpecializedILi4ELi2ELi16ELb1ELb0EEEJNS5_IJSI_SH_SI_EEENS5_IJNSU_ISI_SD_EENSU_INSA_ILi16EEESD_EEEEESK_SL_SK_SL_NS1G_6fusion15FusionCallbacksIS1K_NS1Q_17LinearCombinationISK_fSK_fLNS_15FloatRoundStyleE2EEES1L_S1P_JEEENS4_5SM1004TMEM4LOAD26SM100_TMEM_LOAD_32dp32b16xENS4_13SM90_TMA_LOADENS13_INS14_ILi2ELi4ELi3EEES17_NSU_INS5_IJS18_S1N_EEENS5_IJS1N_SD_EEEEEEENS4_39AutoVectorizingCopyWithAssumedAlignmentILi128EEENS4_14SM90_TMA_STOREES25_S27_S27_EEEvvEEEEvNT_6ParamsE) ;  /* 0xffffff5802207950 */ /* 0x000fea0003c3ffff */
        .weak           $__internal_1_$__cuda_sm10x_tcgen05_guardrail_trap_phase_invalid_during_alloc
        .type           $__internal_1_$__cuda_sm10x_tcgen05_guardrail_trap_phase_invalid_during_alloc,@function
        .size           $__internal_1_$__cuda_sm10x_tcgen05_guardrail_trap_phase_invalid_during_alloc,($__internal_2_$__cuda_sm10x_tcgen05_guardrail_trap_unallocated_columns_being_dealloced - $__internal_1_$__cuda_sm10x_tcgen05_guardrail_trap_phase_invalid_during_alloc)
$__internal_1_$__cuda_sm10x_tcgen05_guardrail_trap_phase_invalid_during_alloc:
[----:B------:R-:W-:Y:S05]  /*a780*/  BPT.TRAP 0x1 ;  /* 0x000000040000795c */ /* 0x000fea0000300000 */
[----:B------:R-:W-:-:S04]  /*a790*/  MOV R7, 0x0 ;  /* 0x0000000000077802 */ /* 0x000fc80000000f00 */
[----:B------:R-:W-:Y:S05]  /*a7a0*/  RET.REL.NODEC R6 `(_ZN7cutlass13device_kernelINS_4gemm6kernel13GemmUniversalIN4cute5tupleIJiiiiEEENS1_10collective13CollectiveMmaINS1_35MainloopSm100TmaUmmaWarpSpecializedILi2ELi2ELi4ENS5_IJNS4_1CILi4EEENSA_ILi2EEENSA_ILi1EEEEEEEENS5_IJNSA_ILi256EEENSA_ILi64EEENSA_ILi128EEEEEENS_10tfloat32_tENS5_IJlSD_lEEESK_SL_NS4_8TiledMMAINS4_8MMA_AtomIJNS4_23SM100_MMA_TF32_2x1SM_SSISK_SK_fLi256ELi64ELNS4_4UMMA5MajorE0ELSQ_0ELNSP_7ScaleInE0ELSR_0EEEEEENS4_6LayoutINS5_IJSD_SD_SD_EEENS5_IJNSA_ILi0EEESW_SW_EEEEENS5_IJNS4_10UnderscoreESZ_SZ_EEEEENS4_28SM100_TMA_2SM_LOAD_MULTICASTENS4_14ComposedLayoutINS4_7SwizzleILi3ELi4ELi3EEENS4_18smem_ptr_flag_bitsILi32EEENSU_INS5_IJNSA_ILi8EEENSA_ILi32EEEEEENS5_IJS19_SD_EEEEEEEvNS4_8identityES12_S1D_vS1E_EENS_8epilogue10collective18CollectiveEpilogueINS1G_23Sm100TmaWarpSpecializedILi4ELi2ELi16ELb1ELb0EEEJNS5_IJSI_SH_SI_EEENS5_IJNSU_ISI_SD_EENSU_INSA_ILi16EEESD_EEEEESK_SL_SK_SL_NS1G_6fusion15FusionCallbacksIS1K_NS1Q_17LinearCombinationISK_fSK_fLNS_15FloatRoundStyleE2EEES1L_S1P_JEEENS4_5SM1004TMEM4LOAD26SM100_TMEM_LOAD_32dp32b16xENS4_13SM90_TMA_LOADENS13_INS14_ILi2ELi4ELi3EEES17_NSU_INS5_IJS18_S1N_EEENS5_IJS1N_SD_EEEEEEENS4_39AutoVectorizingCopyWithAssumedAlignmentILi128EEENS4_14SM90_TMA_STOREES25_S27_S27_EEEvvEEEEvNT_6ParamsE) ;  /* 0xffffff5806147950 */ /* 0x000fea0003c3ffff */
        .weak           $__internal_2_$__cuda_sm10x_tcgen05_guardrail_trap_unallocated_columns_being_dealloced
        .type           $__internal_2_$__cuda_sm10x_tcgen05_guardrail_trap_unallocated_columns_being_dealloced,@function
        .size           $__internal_2_$__cuda_sm10x_tcgen05_guardrail_trap_unallocated_columns_being_dealloced,(.L_x_195 - $__internal_2_$__cuda_sm10x_tcgen05_guardrail_trap_unallocated_columns_being_dealloced)
$__internal_2_$__cuda_sm10x_tcgen05_guardrail_trap_unallocated_columns_being_dealloced:
[----:B------:R-:W-:Y:S05]  /*a7b0*/  BPT.TRAP 0x1 ;  /* 0x000000040000795c */ /* 0x000fea0000300000 */
[----:B------:R-:W-:-:S04]  /*a7c0*/  HFMA2 R3, -RZ, RZ, 0, 0 ;  /* 0x00000000ff037431 */ /* 0x000fc800000001ff */
[----:B------:R-:W-:Y:S05]  /*a7d0*/  RET.REL.NODEC R2 `(_ZN7cutlass13device_kernelINS_4gemm6kernel13GemmUniversalIN4cute5tupleIJiiiiEEENS1_10collective13CollectiveMmaINS1_35MainloopSm100TmaUmmaWarpSpecializedILi2ELi2ELi4ENS5_IJNS4_1CILi4EEENSA_ILi2EEENSA_ILi1EEEEEEEENS5_IJNSA_ILi256EEENSA_ILi64EEENSA_ILi128EEEEEENS_10tfloat32_tENS5_IJlSD_lEEESK_SL_NS4_8TiledMMAINS4_8MMA_AtomIJNS4_23SM100_MMA_TF32_2x1SM_SSISK_SK_fLi256ELi64ELNS4_4UMMA5MajorE0ELSQ_0ELNSP_7ScaleInE0ELSR_0EEEEEENS4_6LayoutINS5_IJSD_SD_SD_EEENS5_IJNSA_ILi0EEESW_SW_EEEEENS5_IJNS4_10UnderscoreESZ_SZ_EEEEENS4_28SM100_TMA_2SM_LOAD_MULTICASTENS4_14ComposedLayoutINS4_7SwizzleILi3ELi4ELi3EEENS4_18smem_ptr_flag_bitsILi32EEENSU_INS5_IJNSA_ILi8EEENSA_ILi32EEEEEENS5_IJS19_SD_EEEEEEEvNS4_8identityES12_S1D_vS1E_EENS_8epilogue10collective18CollectiveEpilogueINS1G_23Sm100TmaWarpSpecializedILi4ELi2ELi16ELb1ELb0EEEJNS5_IJSI_SH_SI_EEENS5_IJNSU_ISI_SD_EENSU_INSA_ILi16EEESD_EEEEESK_SL_SK_SL_NS1G_6fusion15FusionCallbacksIS1K_NS1Q_17LinearCombinationISK_fSK_fLNS_15FloatRoundStyleE2EEES1L_S1P_JEEENS4_5SM1004TMEM4LOAD26SM100_TMEM_LOAD_32dp32b16xENS4_13SM90_TMA_LOADENS13_INS14_ILi2ELi4ELi3EEES17_NSU_INS5_IJS18_S1N_EEENS5_IJS1N_SD_EEEEEEENS4_39AutoVectorizingCopyWithAssumedAlignmentILi128EEENS4_14SM90_TMA_STOREES25_S27_S27_EEEvvEEEEvNT_6ParamsE) ;  /* 0xffffff5802087950 */ /* 0x000fea0003c3ffff */
.L_x_194:
[----:B------:R-:W-:-:S00]  /*a7e0*/  BRA `(.L_x_194) ;  /* 0xfffffffc00fc7947 */ /* 0x000fc0000383ffff */
[----:B------:R-:W-:-:S00]  /*a7f0*/  NOP ;  /* 0x0000000000007918 */ /* 0x000fc00000000000 */
        /* <DEDUP_REMOVED lines=8> */
.L_x_195:


//--------------------- .nv.global.init           --------------------------
	.section	.nv.global.init,"aw",@progbits
.nv.global.init:
	.type		$str$27,@object
	.size		$str$27,($str$28 - $str$27)
$str$27:
        /*0000*/ 	.byte	0x28, 0x61, 0x64, 0x64, 0x72, 0x65, 0x73, 0x73, 0x20, 0x26, 0x20, 0x6d, 0x61, 0x73, 0x6b, 0x29
        /*0010*/ 	.byte	0x20, 0x3d, 0x3d, 0x20, 0x30, 0x00
	.type		$str$28,@object
	.size		$str$28,($str$26 - $str$28)
$str$28:
        /*0016*/ 	.byte	0x2f, 0x74, 0x6d, 0x70, 0x2f, 0x63, 0x75, 0x74, 0x6c, 0x61, 0x73, 0x73, 0x5f, 0x73, 0x77, 0x65
        /*0026*/ 	.byte	0x65, 0x70, 0x5f, 0x73, 0x72, 0x63, 0x2f, 0x69, 0x6e, 0x63, 0x6c, 0x75, 0x64, 0x65, 0x2f, 0x63
        /*0036*/ 	.byte	0x75, 0x74, 0x65, 0x2f, 0x70, 0x6f, 0x69, 0x6e, 0x74, 0x65, 0x72, 0x5f, 0x66, 0x6c, 0x61, 0x67
        /*0046*/ 	.byte	0x67, 0x65, 0x64, 0x2e, 0x68, 0x70, 0x70, 0x00
	.type		$str$26,@object
	.size		$str$26,($str$25 - $str$26)
$str$26:
        /*004e*/ 	.byte	0x2f, 0x74, 0x6d, 0x70, 0x2f, 0x63, 0x75, 0x74, 0x6c, 0x61, 0x73, 0x73, 0x5f, 0x73, 0x77, 0x65
        /*005e*/ 	.byte	0x65, 0x70, 0x5f, 0x73, 0x72, 0x63, 0x2f, 0x69, 0x6e, 0x63, 0x6c, 0x75, 0x64, 0x65, 0x2f, 0x63
        /*006e*/ 	.byte	0x75, 0x74, 0x65, 0x2f, 0x61, 0x74, 0x6f, 0x6d, 0x2f, 0x63, 0x6f, 0x70, 0x79, 0x5f, 0x74, 0x72
        /*007e*/ 	.byte	0x61, 0x69, 0x74, 0x73, 0x5f, 0x73, 0x6d, 0x31, 0x30, 0x30, 0x2e, 0x68, 0x70, 0x70, 0x00
	.type		$str$25,@object
	.size		$str$25,(__unnamed_1 - $str$25)
$str$25:
        /*008d*/ 	.byte	0x28, 0x28, 0x75, 0x69, 0x6e, 0x74, 0x33, 0x32, 0x5f, 0x74, 0x28, 0x74, 0x68, 0x72, 0x65, 0x61
        /*009d*/ 	.byte	0x64, 0x49, 0x64, 0x78, 0x2e, 0x78, 0x29, 0x20, 0x2f, 0x20, 0x33, 0x32, 0x29, 0x20, 0x25, 0x20
        /*00ad*/ 	.byte	0x34, 0x29, 0x20, 0x3d, 0x3d, 0x20, 0x28, 0x28, 0x28, 0x74, 0x6d, 0x65, 0x6d, 0x5f, 0x61, 0x64
        /*00bd*/ 	.byte	0x64, 0x72, 0x20, 0x3e, 0x3e, 0x20, 0x31, 0x36, 0x29, 0x20, 0x2f, 0x20, 0x33, 0x32, 0x29, 0x20
        /*00cd*/ 	.byte	0x25, 0x20, 0x34, 0x29, 0x00
	.type		__unnamed_1,@object
	.size		__unnamed_1,(__unnamed_2 - __unnamed_1)
__unnamed_1:
        /*00d2*/ 	.byte	0x61, 0x75, 0x74, 0x6f, 0x20, 0x63, 0x75, 0x74, 0x65, 0x3a, 0x3a, 0x61, 0x73, 0x5f, 0x70, 0x6f
        /* <DEDUP_REMOVED lines=24> */
        /*0262*/ 	.byte	0x32, 0x30, 0x34, 0x38, 0x3e, 0x3e, 0x3e, 0x3e, 0x5d, 0x00
	.type		__unnamed_2,@object
	.size		__unnamed_2,(.L_2 - __unnamed_2)
__unnamed_2:
        /* <DEDUP_REMOVED lines=42> */
        /*050c*/ 	.byte	0x3e, 0x5d, 0x00
.L_2:


//--------------------- .nv.shared._ZN7cutlass13device_kernelINS_4gemm6kernel13GemmUniversalIN4cute5tupleIJiiiiEEENS1_10collective13CollectiveMmaINS1_35MainloopSm100TmaUmmaWarpSpecializedILi2ELi2ELi4ENS5_IJNS4_1CILi4EEENSA_ILi2EEENSA_ILi1EEEEEEEENS5_IJNSA_ILi256EEENSA_ILi64EEENSA_ILi128EEEEEENS_10tfloat32_tENS5_IJlSD_lEEESK_SL_NS4_8TiledMMAINS4_8MMA_AtomIJNS4_23SM100_MMA_TF32_2x1SM_SSISK_SK_fLi256ELi64ELNS4_4UMMA5MajorE0ELSQ_0ELNSP_7ScaleInE0ELSR_0EEEEEENS4_6LayoutINS5_IJSD_SD_SD_EEENS5_IJNSA_ILi0EEESW_SW_EEEEENS5_IJNS4_10UnderscoreESZ_SZ_EEEEENS4_28SM100_TMA_2SM_LOAD_MULTICASTENS4_14ComposedLayoutINS4_7SwizzleILi3ELi4ELi3EEENS4_18smem_ptr_flag_bitsILi32EEENSU_INS5_IJNSA_ILi8EEENSA_ILi32EEEEEENS5_IJS19_SD_EEEEEEEvNS4_8identityES12_S1D_vS1E_EENS_8epilogue10collective18CollectiveEpilogueINS1G_23Sm100TmaWarpSpecializedILi4ELi2ELi16ELb1ELb0EEEJNS5_IJSI_SH_SI_EEENS5_IJNSU_ISI_SD_EENSU_INSA_ILi16EEESD_EEEEESK_SL_SK_SL_NS1G_6fusion15FusionCallbacksIS1K_NS1Q_17LinearCombinationISK_fSK_fLNS_15FloatRoundStyleE2EEES1L_S1P_JEEENS4_5SM1004TMEM4LOAD26SM100_TMEM_LOAD_32dp32b16xENS4_13SM90_TMA_LOADENS13_INS14_ILi2ELi4ELi3EEES17_NSU_INS5_IJS18_S1N_EEENS5_IJS1N_SD_EEEEEEENS4_39AutoVectorizingCopyWithAssumedAlignmentILi128EEENS4_14SM90_TMA_STOREES25_S27_S27_EEEvvEEEEvNT_6ParamsE --------------------------
	.section	.nv.shared._ZN7cutlass13device_kernelINS_4gemm6kernel13GemmUniversalIN4cute5tupleIJiiiiEEENS1_10collective13CollectiveMmaINS1_35MainloopSm100TmaUmmaWarpSpecializedILi2ELi2ELi4ENS5_IJNS4_1CILi4EEENSA_ILi2EEENSA_ILi1EEEEEEEENS5_IJNSA_ILi256EEENSA_ILi64EEENSA_ILi128EEEEEENS_10tfloat32_tENS5_IJlSD_lEEESK_SL_NS4_8TiledMMAINS4_8MMA_AtomIJNS4_23SM100_MMA_TF32_2x1SM_SSISK_SK_fLi256ELi64ELNS4_4UMMA5MajorE0ELSQ_0ELNSP_7ScaleInE0ELSR_0EEEEEENS4_6LayoutINS5_IJSD_SD_SD_EEENS5_IJNSA_ILi0EEESW_SW_EEEEENS5_IJNS4_10UnderscoreESZ_SZ_EEEEENS4_28SM100_TMA_2SM_LOAD_MULTICASTENS4_14ComposedLayoutINS4_7SwizzleILi3ELi4ELi3EEENS4_18smem_ptr_flag_bitsILi32EEENSU_INS5_IJNSA_ILi8EEENSA_ILi32EEEEEENS5_IJS19_SD_EEEEEEEvNS4_8identityES12_S1D_vS1E_EENS_8epilogue10collective18CollectiveEpilogueINS1G_23Sm100TmaWarpSpecializedILi4ELi2ELi16ELb1ELb0EEEJNS5_IJSI_SH_SI_EEENS5_IJNSU_ISI_SD_EENSU_INSA_ILi16EEESD_EEEEESK_SL_SK_SL_NS1G_6fusion15FusionCallbacksIS1K_NS1Q_17LinearCombinationISK_fSK_fLNS_15FloatRoundStyleE2EEES1L_S1P_JEEENS4_5SM1004TMEM4LOAD26SM100_TMEM_LOAD_32dp32b16xENS4_13SM90_TMA_LOADENS13_INS14_ILi2ELi4ELi3EEES17_NSU_INS5_IJS18_S1N_EEENS5_IJS1N_SD_EEEEEEENS4_39AutoVectorizingCopyWithAssumedAlignmentILi128EEENS4_14SM90_TMA_STOREES25_S27_S27_EEEvvEEEEvNT_6ParamsE,"aw",@nobits
	.sectionflags	@""
	.align	16
	.zero		1024


//--------------------- .nv.shared.reserved.0     --------------------------
	.section	.nv.shared.reserved.0,"aw",@nobits
	.weak		__nv_reservedSMEM_offset_0_alias
	.size		__nv_reservedSMEM_offset_0_alias, 0, 64
	.other		__nv_reservedSMEM_offset_0_alias,@"STO_CUDA_RESERVED_SHARED STV_DEFAULT"
__nv_reservedSMEM_offset_0_alias:
	.zero		0
.nv.shared.reserved.0:
	.zero		64
	.weak		__nv_reservedSMEM_tcgen05_partition
	.type		__nv_reservedSMEM_tcgen05_partition,@object
	.size		__nv_reservedSMEM_tcgen05_partition,(.L_0 - __nv_reservedSMEM_tcgen05_partition)
__nv_reservedSMEM_tcgen05_partition:
	.zero		32
.L_0:


//--------------------- .nv.global                --------------------------
	.section	.nv.global,"aw",@nobits
.nv.global:
	.type		_ZN40_INTERNAL_f568126a_4_k_cu_78fc26ff_253244cute1_E,@object
	.size		_ZN40_INTERNAL_f568126a_4_k_cu_78fc26ff_253244cute1_E,(_ZN40_INTERNAL_f568126a_4_k_cu_78fc26ff_253244cuda3std3__45__cpo6cbeginE - _ZN40_INTERNAL_f568126a_4_k_cu_78fc26ff_253244cute1_E)
_ZN40_INTERNAL_f568126a_4_k_cu_78fc26ff_253244cute1_E:
	.zero		1
	.type		_ZN40_INTERNAL_f568126a_4_k_cu_78fc26ff_253244cuda3std3__45__cpo6cbeginE,@object
	.size		_ZN40_INTERNAL_f568126a_4_k_cu_78fc26ff_253244cuda3std3__45__cpo6cbeginE,(_ZN40_INTERNAL_f568126a_4_k_cu_78fc26ff_253244cuda3std3__48in_placeE - _ZN40_INTERNAL_f568126a_4_k_cu_78fc26ff_253244cuda3std3__45__cpo6cbeginE)
_ZN40_INTERNAL_f568126a_4_k_cu_78fc26ff_253244cuda3std3__45__cpo6cbeginE:
	.zero		1
	.type		_ZN40_INTERNAL_f568126a_4_k_cu_78fc26ff_253244cuda3std3__48in_placeE,@object
	.size		_ZN40_INTERNAL_f568126a_4_k_cu_78fc26ff_253244cuda3std3__48in_placeE,(_ZN40_INTERNAL_f568126a_4_k_cu_78fc26ff_253244cuda3std6ranges3__45__cpo9iter_moveE - _ZN40_INTERNAL_f568126a_4_k_cu_78fc26ff_253244cuda3std3__48in_placeE)
_ZN40_INTERNAL_f568126a_4_k_cu_78fc26ff_253244cuda3std3__48in_placeE:
	.zero		1
	.type		_ZN40_INTERNAL_f568126a_4_k_cu_78fc26ff_253244cuda3std6ranges3__45__cpo9iter_moveE,@object
	.size		_ZN40_INTERNAL_f568126a_4_k_cu_78fc26ff_253244cuda3std6ranges3__45__cpo9iter_moveE,(_ZN40_INTERNAL_f568126a_4_k_cu_78fc26ff_253244cuda3std3__45__cpo5beginE - _ZN40_INTERNAL_f568126a_4_k_cu_78fc26ff_253244cuda3std6ranges3__45__cpo9iter_moveE)
_ZN40_INTERNAL_f568126a_4_k_cu_78fc26ff_253244cuda3std6ranges3__45__cpo9iter_moveE:
	.zero		1
	.type		_ZN40_INTERNAL_f568126a_4_k_cu_78fc26ff_253244cuda3std3__45__cpo5beginE,@object
	.size		_ZN40_INTERNAL_f568126a_4_k_cu_78fc26ff_253244cuda3std3__45__cpo5beginE,(_ZN40_INTERNAL_f568126a_4_k_cu_78fc26ff_253244cuda3std3__442_GLOBAL__N__f568126a_4_k_cu_78fc26ff_253246ignoreE - _ZN40_INTERNAL_f568126a_4_k_cu_78fc26ff_253244cuda3std3__45__cpo5beginE)
_ZN40_INTERNAL_f568126a_4_k_cu_78fc26ff_253244cuda3std3__45__cpo5beginE:
	.zero		1
	.type		_ZN40_INTERNAL_f568126a_4_k_cu_78fc26ff_253244cuda3std3__442_GLOBAL__N__f568126a_4_k_cu_78fc26ff_253246ignoreE,@object
	.size		_ZN40_INTERNAL_f568126a_4_k_cu_78fc26ff_253244cuda3std3__442_GLOBAL__N__f568126a_4_k_cu_78fc26ff_253246ignoreE,(_ZN40_INTERNAL_f568126a_4_k_cu_78fc26ff_253244cute7productE - _ZN40_INTERNAL_f568126a_4_k_cu_78fc26ff_253244cuda3std3__442_GLOBAL__N__f568126a_4_k_cu_78fc26ff_253246ignoreE)
_ZN40_INTERNAL_f568126a_4_k_cu_78fc26ff_253244cuda3std3__442_GLOBAL__N__f568126a_4_k_cu_78fc26ff_253246ignoreE:
	.zero		1
	.type		_ZN40_INTERNAL_f568126a_4_k_cu_78fc26ff_253244cute7productE,@object
	.size		_ZN40_INTERNAL_f568126a_4_k_cu_78fc26ff_253244cute7productE,(_ZN40_INTERNAL_f568126a_4_k_cu_78fc26ff_253244cuda3std3__45__cpo3endE - _ZN40_INTERNAL_f568126a_4_k_cu_78fc26ff_253244cute7productE)
_ZN40_INTERNAL_f568126a_4_k_cu_78fc26ff_253244cute7productE:
	.zero		1
	.type		_ZN40_INTERNAL_f568126a_4_k_cu_78fc26ff_253244cuda3std3__45__cpo3endE,@object
	.size		_ZN40_INTERNAL_f568126a_4_k_cu_78fc26ff_253244cuda3std3__45__cpo3endE,(_ZN40_INTERNAL_f568126a_4_k_cu_78fc26ff_253244cuda3std3__419piecewise_constructE - _ZN40_INTERNAL_f568126a_4_k_cu_78fc26ff_253244cuda3std3__45__cpo3endE)
_ZN40_INTERNAL_f568126a_4_k_cu_78fc26ff_253244cuda3std3__45__cpo3endE:
	.zero		1
	.type		_ZN40_INTERNAL_f568126a_4_k_cu_78fc26ff_253244cuda3std3__419piecewise_constructE,@object
	.size		_ZN40_INTERNAL_f568126a_4_k_cu_78fc26ff_253244cuda3std3__419piecewise_constructE,(_ZN40_INTERNAL_f568126a_4_k_cu_78fc26ff_253244cuda3std3__45__cpo4cendE - _ZN40_INTERNAL_f568126a_4_k_cu_78fc26ff_253244cuda3std3__419piecewise_constructE)
_ZN40_INTERNAL_f568126a_4_k_cu_78fc26ff_253244cuda3std3__419piecewise_constructE:
	.zero		1
	.type		_ZN40_INTERNAL_f568126a_4_k_cu_78fc26ff_253244cuda3std3__45__cpo4cendE,@object
	.size		_ZN40_INTERNAL_f568126a_4_k_cu_78fc26ff_253244cuda3std3__45__cpo4cendE,(_ZN40_INTERNAL_f568126a_4_k_cu_78fc26ff_253244cuda3std6ranges3__45__cpo4swapE - _ZN40_INTERNAL_f568126a_4_k_cu_78fc26ff_253244cuda3std3__45__cpo4cendE)
_ZN40_INTERNAL_f568126a_4_k_cu_78fc26ff_253244cuda3std3__45__cpo4cendE:
	.zero		1
	.type		_ZN40_INTERNAL_f568126a_4_k_cu_78fc26ff_253244cuda3std6ranges3__45__cpo4swapE,@object
	.size		_ZN40_INTERNAL_f568126a_4_k_cu_78fc26ff_253244cuda3std6ranges3__45__cpo4swapE,(.L_10 - _ZN40_INTERNAL_f568126a_4_k_cu_78fc26ff_253244cuda3std6ranges3__45__cpo4swapE)
_ZN40_INTERNAL_f568126a_4_k_cu_78fc26ff_253244cuda3std6ranges3__45__cpo4swapE:
	.zero		1
.L_10:


//--------------------- .nv.constant0._ZN7cutlass13device_kernelINS_4gemm6kernel13GemmUniversalIN4cute5tupleIJiiiiEEENS1_10collective13CollectiveMmaINS1_35MainloopSm100TmaUmmaWarpSpecializedILi2ELi2ELi4ENS5_IJNS4_1CILi4EEENSA_ILi2EEENSA_ILi1EEEEEEEENS5_IJNSA_ILi256EEENSA_ILi64EEENSA_ILi128EEEEEENS_10tfloat32_tENS5_IJlSD_lEEESK_SL_NS4_8TiledMMAINS4_8MMA_AtomIJNS4_23SM100_MMA_TF32_2x1SM_SSISK_SK_fLi256ELi64ELNS4_4UMMA5MajorE0ELSQ_0ELNSP_7ScaleInE0ELSR_0EEEEEENS4_6LayoutINS5_IJSD_SD_SD_EEENS5_IJNSA_ILi0EEESW_SW_EEEEENS5_IJNS4_10UnderscoreESZ_SZ_EEEEENS4_28SM100_TMA_2SM_LOAD_MULTICASTENS4_14ComposedLayoutINS4_7SwizzleILi3ELi4ELi3EEENS4_18smem_ptr_flag_bitsILi32EEENSU_INS5_IJNSA_ILi8EEENSA_ILi32EEEEEENS5_IJS19_SD_EEEEEEEvNS4_8identityES12_S1D_vS1E_EENS_8epilogue10collective18CollectiveEpilogueINS1G_23Sm100TmaWarpSpecializedILi4ELi2ELi16ELb1ELb0EEEJNS5_IJSI_SH_SI_EEENS5_IJNSU_ISI_SD_EENSU_INSA_ILi16EEESD_EEEEESK_SL_SK_SL_NS1G_6fusion15FusionCallbacksIS1K_NS1Q_17LinearCombinationISK_fSK_fLNS_15FloatRoundStyleE2EEES1L_S1P_JEEENS4_5SM1004TMEM4LOAD26SM100_TMEM_LOAD_32dp32b16xENS4_13SM90_TMA_LOADENS13_INS14_ILi2ELi4ELi3EEES17_NSU_INS5_IJS18_S1N_EEENS5_IJS1N_SD_EEEEEEENS4_39AutoVectorizingCopyWithAssumedAlignmentILi128EEENS4_14SM90_TMA_STOREES25_S27_S27_EEEvvEEEEvNT_6ParamsE --------------------------
	.section	.nv.constant0._ZN7cutlass13device_kernelINS_4gemm6kernel13GemmUniversalIN4cute5tupleIJiiiiEEENS1_10collective13CollectiveMmaINS1_35MainloopSm100TmaUmmaWarpSpecializedILi2ELi2ELi4ENS5_IJNS4_1CILi4EEENSA_ILi2EEENSA_ILi1EEEEEEEENS5_IJNSA_ILi256EEENSA_ILi64EEENSA_ILi128EEEEEENS_10tfloat32_tENS5_IJlSD_lEEESK_SL_NS4_8TiledMMAINS4_8MMA_AtomIJNS4_23SM100_MMA_TF32_2x1SM_SSISK_SK_fLi256ELi64ELNS4_4UMMA5MajorE0ELSQ_0ELNSP_7ScaleInE0ELSR_0EEEEEENS4_6LayoutINS5_IJSD_SD_SD_EEENS5_IJNSA_ILi0EEESW_SW_EEEEENS5_IJNS4_10UnderscoreESZ_SZ_EEEEENS4_28SM100_TMA_2SM_LOAD_MULTICASTENS4_14ComposedLayoutINS4_7SwizzleILi3ELi4ELi3EEENS4_18smem_ptr_flag_bitsILi32EEENSU_INS5_IJNSA_ILi8EEENSA_ILi32EEEEEENS5_IJS19_SD_EEEEEEEvNS4_8identityES12_S1D_vS1E_EENS_8epilogue10collective18CollectiveEpilogueINS1G_23Sm100TmaWarpSpecializedILi4ELi2ELi16ELb1ELb0EEEJNS5_IJSI_SH_SI_EEENS5_IJNSU_ISI_SD_EENSU_INSA_ILi16EEESD_EEEEESK_SL_SK_SL_NS1G_6fusion15FusionCallbacksIS1K_NS1Q_17LinearCombinationISK_fSK_fLNS_15FloatRoundStyleE2EEES1L_S1P_JEEENS4_5SM1004TMEM4LOAD26SM100_TMEM_LOAD_32dp32b16xENS4_13SM90_TMA_LOADENS13_INS14_ILi2ELi4ELi3EEES17_NSU_INS5_IJS18_S1N_EEENS5_IJS1N_SD_EEEEEEENS4_39AutoVectorizingCopyWithAssumedAlignmentILi128EEENS4_14SM90_TMA_STOREES25_S27_S27_EEEvvEEEEvNT_6ParamsE,"a",@progbits
	.sectionflags	@""
	.align	4
.nv.constant0._ZN7cutlass13device_kernelINS_4gemm6kernel13GemmUniversalIN4cute5tupleIJiiiiEEENS1_10collective13CollectiveMmaINS1_35MainloopSm100TmaUmmaWarpSpecializedILi2ELi2ELi4ENS5_IJNS4_1CILi4EEENSA_ILi2EEENSA_ILi1EEEEEEEENS5_IJNSA_ILi256EEENSA_ILi64EEENSA_ILi128EEEEEENS_10tfloat32_tENS5_IJlSD_lEEESK_SL_NS4_8TiledMMAINS4_8MMA_AtomIJNS4_23SM100_MMA_TF32_2x1SM_SSISK_SK_fLi256ELi64ELNS4_4UMMA5MajorE0ELSQ_0ELNSP_7ScaleInE0ELSR_0EEEEEENS4_6LayoutINS5_IJSD_SD_SD_EEENS5_IJNSA_ILi0EEESW_SW_EEEEENS5_IJNS4_10UnderscoreESZ_SZ_EEEEENS4_28SM100_TMA_2SM_LOAD_MULTICASTENS4_14ComposedLayoutINS4_7SwizzleILi3ELi4ELi3EEENS4_18smem_ptr_flag_bitsILi32EEENSU_INS5_IJNSA_ILi8EEENSA_ILi32EEEEEENS5_IJS19_SD_EEEEEEEvNS4_8identityES12_S1D_vS1E_EENS_8epilogue10collective18CollectiveEpilogueINS1G_23Sm100TmaWarpSpecializedILi4ELi2ELi16ELb1ELb0EEEJNS5_IJSI_SH_SI_EEENS5_IJNSU_ISI_SD_EENSU_INSA_ILi16EEESD_EEEEESK_SL_SK_SL_NS1G_6fusion15FusionCallbacksIS1K_NS1Q_17LinearCombinationISK_fSK_fLNS_15FloatRoundStyleE2EEES1L_S1P_JEEENS4_5SM1004TMEM4LOAD26SM100_TMEM_LOAD_32dp32b16xENS4_13SM90_TMA_LOADENS13_INS14_ILi2ELi4ELi3EEES17_NSU_INS5_IJS18_S1N_EEENS5_IJS1N_SD_EEEEEEENS4_39AutoVectorizingCopyWithAssumedAlignmentILi128EEENS4_14SM90_TMA_STOREES25_S27_S27_EEEvvEEEEvNT_6ParamsE:
	.zero		2944


//--------------------- SYMBOLS --------------------------

	.type		.nv.reservedSmem.offset0,@object
	.size		.nv.reservedSmem.offset0,0x4
	.type		.nv.reservedSmem.cap,@object
	.size		.nv.reservedSmem.cap,0x4
	.type		__assertfail,@function
